//
// Generated by NVIDIA NVVM Compiler
//
// Compiler Build ID: CL-36424714
// Cuda compilation tools, release 13.0, V13.0.88
// Based on NVVM 20.0.0
//

.version 9.0
.target sm_100
.address_size 64

	// .globl	_Z9vermelhosPd
.const .align 8 .f64 omega = 0d3FF8000000000000;
.const .align 8 .f64 d_h1;
.const .align 8 .f64 d_h2;
.const .align 8 .f64 d_denominador1;
.const .align 8 .f64 d_denominador2;
.const .align 4 .u32 d_dimensaoX;
.const .align 4 .u32 d_dimensaoY;
.const .align 8 .f64 d_parcial1;
.const .align 8 .f64 d_parcial2;
.shared .align 8 .b8 shared_matrix[8192];

.visible .entry _Z9vermelhosPd(
	.param .u64 .ptr .align 1 _Z9vermelhosPd_param_0
)
{
	.reg .pred 	%p<9>;
	.reg .b32 	%r<26>;
	.reg .b64 	%rd<9>;
	.reg .b64 	%fd<88>;

	ld.param.u64 	%rd3, [_Z9vermelhosPd_param_0];
	cvta.to.global.u64 	%rd1, %rd3;
	mov.u32 	%r8, %ctaid.x;
	mov.u32 	%r9, %ntid.x;
	mov.u32 	%r1, %tid.x;
	mad.lo.s32 	%r2, %r8, %r9, %r1;
	mov.u32 	%r10, %ctaid.y;
	mov.u32 	%r11, %ntid.y;
	mov.u32 	%r3, %tid.y;
	mad.lo.s32 	%r12, %r10, %r11, %r3;
	setp.lt.s32 	%p1, %r2, 1;
	setp.eq.s32 	%p2, %r12, 0;
	or.pred  	%p3, %p1, %p2;
	@%p3 bra 	$L__BB0_9;
	ld.const.u32 	%r13, [d_dimensaoX];
	add.s32 	%r14, %r13, -1;
	setp.ge.s32 	%p4, %r2, %r14;
	@%p4 bra 	$L__BB0_9;
	ld.const.u32 	%r5, [d_dimensaoY];
	add.s32 	%r15, %r5, -1;
	setp.ge.s32 	%p5, %r12, %r15;
	@%p5 bra 	$L__BB0_9;
	add.s32 	%r16, %r1, %r3;
	and.b32  	%r6, %r16, 1;
	setp.eq.s32 	%p6, %r6, 0;
	mad.lo.s32 	%r17, %r5, %r2, %r12;
	mul.wide.s32 	%rd4, %r17, 8;
	add.s64 	%rd2, %rd1, %rd4;
	mad.lo.s32 	%r18, %r1, 31, %r16;
	shl.b32 	%r19, %r18, 3;
	mov.u32 	%r20, shared_matrix;
	add.s32 	%r7, %r20, %r19;
	@%p6 bra 	$L__BB0_5;
	ld.global.f64 	%fd1, [%rd2];
	st.shared.f64 	[%r7], %fd1;
$L__BB0_5:
	setp.ne.s32 	%p7, %r6, 0;
	bar.sync 	0;
	@%p7 bra 	$L__BB0_9;
	add.s32 	%r21, %r1, -1;
	add.s32 	%r22, %r3, -1;
	max.u32 	%r23, %r21, %r22;
	setp.gt.u32 	%p8, %r23, 28;
	@%p8 bra 	$L__BB0_8;
	ld.const.f64 	%fd45, [omega];
	mov.f64 	%fd46, 0d3FF0000000000000;
	sub.f64 	%fd47, %fd46, %fd45;
	ld.global.f64 	%fd48, [%rd2];
	ld.const.f64 	%fd49, [d_parcial1];
	ld.const.f64 	%fd50, [d_h1];
	cvt.rn.f64.u32 	%fd51, %r2;
	mul.f64 	%fd52, %fd50, %fd51;
	cvt.rn.f64.u32 	%fd53, %r12;
	ld.const.f64 	%fd54, [d_h2];
	mul.f64 	%fd55, %fd54, %fd53;
	mul.f64 	%fd56, %fd52, 0d407F400000000000;
	sub.f64 	%fd57, %fd46, %fd52;
	mul.f64 	%fd58, %fd56, %fd57;
	mov.f64 	%fd59, 0d3FE0000000000000;
	sub.f64 	%fd60, %fd59, %fd55;
	mul.f64 	%fd61, %fd58, %fd60;
	mul.f64 	%fd62, %fd50, %fd61;
	ld.const.f64 	%fd63, [d_denominador1];
	div.rn.f64 	%fd64, %fd62, %fd63;
	add.f64 	%fd65, %fd49, %fd64;
	ld.shared.f64 	%fd66, [%r7+-256];
	fma.rn.f64 	%fd67, %fd66, %fd65, 0d0000000000000000;
	sub.f64 	%fd68, %fd49, %fd64;
	ld.shared.f64 	%fd69, [%r7+256];
	fma.rn.f64 	%fd70, %fd69, %fd68, %fd67;
	ld.const.f64 	%fd71, [d_parcial2];
	mul.f64 	%fd72, %fd55, 0d407F400000000000;
	add.f64 	%fd73, %fd55, 0dBFF0000000000000;
	mul.f64 	%fd74, %fd72, %fd73;
	add.f64 	%fd75, %fd52, 0dBFE0000000000000;
	mul.f64 	%fd76, %fd74, %fd75;
	mul.f64 	%fd77, %fd54, %fd76;
	ld.const.f64 	%fd78, [d_denominador2];
	div.rn.f64 	%fd79, %fd77, %fd78;
	add.f64 	%fd80, %fd71, %fd79;
	ld.shared.f64 	%fd81, [%r7+-8];
	fma.rn.f64 	%fd82, %fd81, %fd80, %fd70;
	sub.f64 	%fd83, %fd71, %fd79;
	ld.shared.f64 	%fd84, [%r7+8];
	fma.rn.f64 	%fd85, %fd84, %fd83, %fd82;
	mul.f64 	%fd86, %fd45, %fd85;
	fma.rn.f64 	%fd87, %fd47, %fd48, %fd86;
	st.global.f64 	[%rd2], %fd87;
	bra.uni 	$L__BB0_9;
$L__BB0_8:
	ld.const.f64 	%fd2, [omega];
	mov.f64 	%fd3, 0d3FF0000000000000;
	sub.f64 	%fd4, %fd3, %fd2;
	ld.global.f64 	%fd5, [%rd2];
	mul.f64 	%fd6, %fd4, %fd5;
	st.global.f64 	[%rd2], %fd6;
	ld.const.f64 	%fd7, [d_parcial1];
	ld.const.f64 	%fd8, [d_h1];
	cvt.rn.f64.u32 	%fd9, %r2;
	mul.f64 	%fd10, %fd8, %fd9;
	cvt.rn.f64.u32 	%fd11, %r12;
	ld.const.f64 	%fd12, [d_h2];
	mul.f64 	%fd13, %fd12, %fd11;
	mul.f64 	%fd14, %fd10, 0d407F400000000000;
	sub.f64 	%fd15, %fd3, %fd10;
	mul.f64 	%fd16, %fd14, %fd15;
	mov.f64 	%fd17, 0d3FE0000000000000;
	sub.f64 	%fd18, %fd17, %fd13;
	mul.f64 	%fd19, %fd16, %fd18;
	mul.f64 	%fd20, %fd8, %fd19;
	ld.const.f64 	%fd21, [d_denominador1];
	div.rn.f64 	%fd22, %fd20, %fd21;
	add.f64 	%fd23, %fd7, %fd22;
	add.s32 	%r24, %r2, -1;
	mad.lo.s32 	%r25, %r5, %r24, %r12;
	mul.wide.s32 	%rd5, %r25, 8;
	add.s64 	%rd6, %rd1, %rd5;
	ld.global.f64 	%fd24, [%rd6];
	fma.rn.f64 	%fd25, %fd24, %fd23, 0d0000000000000000;
	sub.f64 	%fd26, %fd7, %fd22;
	mul.wide.s32 	%rd7, %r5, 8;
	add.s64 	%rd8, %rd2, %rd7;
	ld.global.f64 	%fd27, [%rd8];
	fma.rn.f64 	%fd28, %fd27, %fd26, %fd25;
	ld.const.f64 	%fd29, [d_parcial2];
	mul.f64 	%fd30, %fd13, 0d407F400000000000;
	add.f64 	%fd31, %fd13, 0dBFF0000000000000;
	mul.f64 	%fd32, %fd30, %fd31;
	add.f64 	%fd33, %fd10, 0dBFE0000000000000;
	mul.f64 	%fd34, %fd32, %fd33;
	mul.f64 	%fd35, %fd12, %fd34;
	ld.const.f64 	%fd36, [d_denominador2];
	div.rn.f64 	%fd37, %fd35, %fd36;
	add.f64 	%fd38, %fd29, %fd37;
	ld.global.f64 	%fd39, [%rd2+-8];
	fma.rn.f64 	%fd40, %fd39, %fd38, %fd28;
	sub.f64 	%fd41, %fd29, %fd37;
	ld.global.f64 	%fd42, [%rd2+8];
	fma.rn.f64 	%fd43, %fd42, %fd41, %fd40;
	fma.rn.f64 	%fd44, %fd2, %fd43, %fd6;
	st.global.f64 	[%rd2], %fd44;
$L__BB0_9:
	ret;

}
	// .globl	_Z5azuisPd
.visible .entry _Z5azuisPd(
	.param .u64 .ptr .align 1 _Z5azuisPd_param_0
)
{
	.reg .pred 	%p<12>;
	.reg .b32 	%r<30>;
	.reg .b64 	%rd<13>;
	.reg .b64 	%fd<88>;

	ld.param.u64 	%rd2, [_Z5azuisPd_param_0];
	cvta.to.global.u64 	%rd1, %rd2;
	mov.u32 	%r8, %ctaid.x;
	mov.u32 	%r9, %ntid.x;
	mov.u32 	%r1, %tid.x;
	mad.lo.s32 	%r2, %r8, %r9, %r1;
	mov.u32 	%r10, %ctaid.y;
	mov.u32 	%r11, %ntid.y;
	mov.u32 	%r3, %tid.y;
	mad.lo.s32 	%r12, %r10, %r11, %r3;
	setp.lt.s32 	%p1, %r2, 1;
	setp.eq.s32 	%p2, %r12, 0;
	or.pred  	%p3, %p1, %p2;
	@%p3 bra 	$L__BB1_9;
	ld.const.u32 	%r5, [d_dimensaoX];
	add.s32 	%r13, %r5, -1;
	setp.ge.s32 	%p4, %r2, %r13;
	@%p4 bra 	$L__BB1_9;
	ld.const.u32 	%r6, [d_dimensaoY];
	add.s32 	%r14, %r6, -1;
	setp.ge.s32 	%p5, %r12, %r14;
	@%p5 bra 	$L__BB1_9;
	setp.ge.s32 	%p6, %r2, %r5;
	setp.ge.s32 	%p7, %r12, %r6;
	shl.b32 	%r15, %r1, 5;
	add.s32 	%r16, %r15, %r3;
	shl.b32 	%r17, %r16, 3;
	mov.u32 	%r18, shared_matrix;
	add.s32 	%r7, %r18, %r17;
	or.pred  	%p8, %p6, %p7;
	@%p8 bra 	$L__BB1_5;
	mad.lo.s32 	%r19, %r6, %r2, %r12;
	mul.wide.u32 	%rd3, %r19, 8;
	add.s64 	%rd4, %rd1, %rd3;
	ld.global.f64 	%fd1, [%rd4];
	st.shared.f64 	[%r7], %fd1;
$L__BB1_5:
	bar.sync 	0;
	add.s32 	%r20, %r1, %r3;
	and.b32  	%r21, %r20, 1;
	setp.eq.b32 	%p9, %r21, 1;
	not.pred 	%p10, %p9;
	@%p10 bra 	$L__BB1_9;
	add.s32 	%r22, %r1, -1;
	add.s32 	%r23, %r3, -1;
	max.u32 	%r24, %r22, %r23;
	setp.gt.u32 	%p11, %r24, 28;
	@%p11 bra 	$L__BB1_8;
	ld.const.f64 	%fd45, [omega];
	mov.f64 	%fd46, 0d3FF0000000000000;
	sub.f64 	%fd47, %fd46, %fd45;
	mad.lo.s32 	%r29, %r6, %r2, %r12;
	mul.wide.s32 	%rd11, %r29, 8;
	add.s64 	%rd12, %rd1, %rd11;
	ld.global.f64 	%fd48, [%rd12];
	ld.const.f64 	%fd49, [d_parcial1];
	ld.const.f64 	%fd50, [d_h1];
	cvt.rn.f64.u32 	%fd51, %r2;
	mul.f64 	%fd52, %fd50, %fd51;
	cvt.rn.f64.u32 	%fd53, %r12;
	ld.const.f64 	%fd54, [d_h2];
	mul.f64 	%fd55, %fd54, %fd53;
	mul.f64 	%fd56, %fd52, 0d407F400000000000;
	sub.f64 	%fd57, %fd46, %fd52;
	mul.f64 	%fd58, %fd56, %fd57;
	mov.f64 	%fd59, 0d3FE0000000000000;
	sub.f64 	%fd60, %fd59, %fd55;
	mul.f64 	%fd61, %fd58, %fd60;
	mul.f64 	%fd62, %fd50, %fd61;
	ld.const.f64 	%fd63, [d_denominador1];
	div.rn.f64 	%fd64, %fd62, %fd63;
	add.f64 	%fd65, %fd49, %fd64;
	ld.shared.f64 	%fd66, [%r7+-256];
	fma.rn.f64 	%fd67, %fd66, %fd65, 0d0000000000000000;
	sub.f64 	%fd68, %fd49, %fd64;
	ld.shared.f64 	%fd69, [%r7+256];
	fma.rn.f64 	%fd70, %fd69, %fd68, %fd67;
	ld.const.f64 	%fd71, [d_parcial2];
	mul.f64 	%fd72, %fd55, 0d407F400000000000;
	add.f64 	%fd73, %fd55, 0dBFF0000000000000;
	mul.f64 	%fd74, %fd72, %fd73;
	add.f64 	%fd75, %fd52, 0dBFE0000000000000;
	mul.f64 	%fd76, %fd74, %fd75;
	mul.f64 	%fd77, %fd54, %fd76;
	ld.const.f64 	%fd78, [d_denominador2];
	div.rn.f64 	%fd79, %fd77, %fd78;
	add.f64 	%fd80, %fd71, %fd79;
	ld.shared.f64 	%fd81, [%r7+-8];
	fma.rn.f64 	%fd82, %fd81, %fd80, %fd70;
	sub.f64 	%fd83, %fd71, %fd79;
	ld.shared.f64 	%fd84, [%r7+8];
	fma.rn.f64 	%fd85, %fd84, %fd83, %fd82;
	mul.f64 	%fd86, %fd45, %fd85;
	fma.rn.f64 	%fd87, %fd47, %fd48, %fd86;
	st.global.f64 	[%rd12], %fd87;
	bra.uni 	$L__BB1_9;
$L__BB1_8:
	ld.const.f64 	%fd2, [omega];
	mov.f64 	%fd3, 0d3FF0000000000000;
	sub.f64 	%fd4, %fd3, %fd2;
	mul.lo.s32 	%r25, %r6, %r2;
	add.s32 	%r26, %r25, %r12;
	mul.wide.s32 	%rd5, %r26, 8;
	add.s64 	%rd6, %rd1, %rd5;
	ld.global.f64 	%fd5, [%rd6];
	mul.f64 	%fd6, %fd4, %fd5;
	st.global.f64 	[%rd6], %fd6;
	ld.const.f64 	%fd7, [d_parcial1];
	ld.const.f64 	%fd8, [d_h1];
	cvt.rn.f64.u32 	%fd9, %r2;
	mul.f64 	%fd10, %fd8, %fd9;
	cvt.rn.f64.u32 	%fd11, %r12;
	ld.const.f64 	%fd12, [d_h2];
	mul.f64 	%fd13, %fd12, %fd11;
	mul.f64 	%fd14, %fd10, 0d407F400000000000;
	sub.f64 	%fd15, %fd3, %fd10;
	mul.f64 	%fd16, %fd14, %fd15;
	mov.f64 	%fd17, 0d3FE0000000000000;
	sub.f64 	%fd18, %fd17, %fd13;
	mul.f64 	%fd19, %fd16, %fd18;
	mul.f64 	%fd20, %fd8, %fd19;
	ld.const.f64 	%fd21, [d_denominador1];
	div.rn.f64 	%fd22, %fd20, %fd21;
	add.f64 	%fd23, %fd7, %fd22;
	sub.s32 	%r27, %r25, %r6;
	add.s32 	%r28, %r27, %r12;
	mul.wide.s32 	%rd7, %r28, 8;
	add.s64 	%rd8, %rd1, %rd7;
	ld.global.f64 	%fd24, [%rd8];
	fma.rn.f64 	%fd25, %fd24, %fd23, 0d0000000000000000;
	sub.f64 	%fd26, %fd7, %fd22;
	mul.wide.s32 	%rd9, %r6, 8;
	add.s64 	%rd10, %rd6, %rd9;
	ld.global.f64 	%fd27, [%rd10];
	fma.rn.f64 	%fd28, %fd27, %fd26, %fd25;
	ld.const.f64 	%fd29, [d_parcial2];
	mul.f64 	%fd30, %fd13, 0d407F400000000000;
	add.f64 	%fd31, %fd13, 0dBFF0000000000000;
	mul.f64 	%fd32, %fd30, %fd31;
	add.f64 	%fd33, %fd10, 0dBFE0000000000000;
	mul.f64 	%fd34, %fd32, %fd33;
	mul.f64 	%fd35, %fd12, %fd34;
	ld.const.f64 	%fd36, [d_denominador2];
	div.rn.f64 	%fd37, %fd35, %fd36;
	add.f64 	%fd38, %fd29, %fd37;
	ld.global.f64 	%fd39, [%rd6+-8];
	fma.rn.f64 	%fd40, %fd39, %fd38, %fd28;
	sub.f64 	%fd41, %fd29, %fd37;
	ld.global.f64 	%fd42, [%rd6+8];
	fma.rn.f64 	%fd43, %fd42, %fd41, %fd40;
	fma.rn.f64 	%fd44, %fd2, %fd43, %fd6;
	st.global.f64 	[%rd6], %fd44;
$L__BB1_9:
	ret;

}


// ===== COMPILED SASS (sm_100) =====

	.target	sm_100

	.elftype	@"ET_EXEC"


//--------------------- .note.nv.tkinfo           --------------------------
	.section	.note.nv.tkinfo,"",@"SHT_NOTE"
	.sectionflags	@"SHF_NOTE_NV_TKINFO"
	.tkinfo
        /*0018*/ 	.word	0x00000002
        /*0030*/ 	.string	""
        /*0030*/ 	.string	"ptxas"
        /*0030*/ 	.string	"Cuda compilation tools, release 13.0, V13.0.88"
        /*0030*/ 	.string	"Build cuda_13.0.r13.0/compiler.36424714_0"
        /*0030*/ 	.string	"-arch sm_100 -m 64 "



//--------------------- .note.nv.cuinfo           --------------------------
	.section	.note.nv.cuinfo,"",@"SHT_NOTE"
	.sectionflags	@"SHF_NOTE_NV_CUINFO"
        /*0018*/ 	.short	0x0002
        /*001a*/ 	.short	0x0064
        /*001c*/ 	.short	0x0082
	.zero		2


//--------------------- .nv.info                  --------------------------
	.section	.nv.info,"",@"SHT_CUDA_INFO"
	.align	4


	//----- nvinfo : EIATTR_REGCOUNT
	.align		4
        /*0000*/ 	.byte	0x04, 0x2f
        /*0002*/ 	.short	(.L_10 - .L_9)
	.align		4
.L_9:
        /*0004*/ 	.word	index@(_Z9vermelhosPd)
        /*0008*/ 	.word	0x00000022


	//----- nvinfo : EIATTR_FRAME_SIZE
	.align		4
.L_10:
        /*000c*/ 	.byte	0x04, 0x11
        /*000e*/ 	.short	(.L_12 - .L_11)
	.align		4
.L_11:
        /*0010*/ 	.word	index@($__internal_1_$__cuda_sm20_div_rn_f64_full)
        /*0014*/ 	.word	0x00000000


	//----- nvinfo : EIATTR_FRAME_SIZE
	.align		4
.L_12:
        /*0018*/ 	.byte	0x04, 0x11
        /*001a*/ 	.short	(.L_14 - .L_13)
	.align		4
.L_13:
        /*001c*/ 	.word	index@(_Z9vermelhosPd)
        /*0020*/ 	.word	0x00000000


	//----- nvinfo : EIATTR_REGCOUNT
	.align		4
.L_14:
        /*0024*/ 	.byte	0x04, 0x2f
        /*0026*/ 	.short	(.L_16 - .L_15)
	.align		4
.L_15:
        /*0028*/ 	.word	index@(_Z5azuisPd)
        /*002c*/ 	.word	0x00000022


	//----- nvinfo : EIATTR_FRAME_SIZE
	.align		4
.L_16:
        /*0030*/ 	.byte	0x04, 0x11
        /*0032*/ 	.short	(.L_18 - .L_17)
	.align		4
.L_17:
        /*0034*/ 	.word	index@($__internal_0_$__cuda_sm20_div_rn_f64_full)
        /*0038*/ 	.word	0x00000000


	//----- nvinfo : EIATTR_FRAME_SIZE
	.align		4
.L_18:
        /*003c*/ 	.byte	0x04, 0x11
        /*003e*/ 	.short	(.L_20 - .L_19)
	.align		4
.L_19:
        /*0040*/ 	.word	index@(_Z5azuisPd)
        /*0044*/ 	.word	0x00000000


	//----- nvinfo : EIATTR_MIN_STACK_SIZE
	.align		4
.L_20:
        /*0048*/ 	.byte	0x04, 0x12
        /*004a*/ 	.short	(.L_22 - .L_21)
	.align		4
.L_21:
        /*004c*/ 	.word	index@(_Z5azuisPd)
        /*0050*/ 	.word	0x00000000


	//----- nvinfo : EIATTR_MIN_STACK_SIZE
	.align		4
.L_22:
        /*0054*/ 	.byte	0x04, 0x12
        /*0056*/ 	.short	(.L_24 - .L_23)
	.align		4
.L_23:
        /*0058*/ 	.word	index@(_Z9vermelhosPd)
        /*005c*/ 	.word	0x00000000
.L_24:


//--------------------- .nv.compat                --------------------------
	.section	.nv.compat,"",@"SHT_CUDA_COMPAT_INFO"
	.align	4
        /*0000*/ 	.byte	0x02, 0x09, 0x00, 0x00, 0x02, 0x02, 0x01, 0x00, 0x02, 0x05, 0x05, 0x00, 0x03, 0x07, 0x01, 0x01
        /*0010*/ 	.byte	0x02, 0x03, 0x00, 0x00, 0x02, 0x06, 0x01, 0x00, 0x04, 0x0b, 0x08, 0x00, 0x01, 0x00, 0x00, 0x00
        /*0020*/ 	.byte	0x00, 0x00, 0x00, 0x00


//--------------------- .nv.info._Z5azuisPd       --------------------------
	.section	.nv.info._Z5azuisPd,"",@"SHT_CUDA_INFO"
	.sectionflags	@""
	.align	4


	//----- nvinfo : EIATTR_CUDA_API_VERSION
	.align		4
        /*0000*/ 	.byte	0x04, 0x37
        /*0002*/ 	.short	(.L_26 - .L_25)
.L_25:
        /*0004*/ 	.word	0x00000082


	//----- nvinfo : EIATTR_KPARAM_INFO
	.align		4
.L_26:
        /*0008*/ 	.byte	0x04, 0x17
        /*000a*/ 	.short	(.L_28 - .L_27)
.L_27:
        /*000c*/ 	.word	0x00000000
        /*0010*/ 	.short	0x0000
        /*0012*/ 	.short	0x0000
        /*0014*/ 	.byte	0x00, 0xf5, 0x21, 0x00


	//----- nvinfo : EIATTR_SPARSE_MMA_MASK
	.align		4
.L_28:
        /*0018*/ 	.byte	0x03, 0x50
        /*001a*/ 	.short	0x0000


	//----- nvinfo : EIATTR_MAXREG_COUNT
	.align		4
        /*001c*/ 	.byte	0x03, 0x1b
        /*001e*/ 	.short	0x00ff


	//----- nvinfo : EIATTR_NUM_BARRIERS
	.align		4
        /*0020*/ 	.byte	0x02, 0x4c
        /*0022*/ 	.byte	0x01
	.zero		1


	//----- nvinfo : EIATTR_MERCURY_ISA_VERSION
	.align		4
        /*0024*/ 	.byte	0x03, 0x5f
        /*0026*/ 	.short	0x0101


	//----- nvinfo : EIATTR_VRC_CTA_INIT_COUNT
	.align		4
        /*0028*/ 	.byte	0x02, 0x4a
	.zero		1
	.zero		1


	//----- nvinfo : EIATTR_EXIT_INSTR_OFFSETS
	.align		4
        /*002c*/ 	.byte	0x04, 0x1c
        /*002e*/ 	.short	(.L_30 - .L_29)


	//   ....[0]....
.L_29:
        /*0030*/ 	.word	0x000000b0


	//   ....[1]....
        /*0034*/ 	.word	0x000000f0


	//   ....[2]....
        /*0038*/ 	.word	0x00000130


	//   ....[3]....
        /*003c*/ 	.word	0x00000250


	//   ....[4]....
        /*0040*/ 	.word	0x00000850


	//   ....[5]....
        /*0044*/ 	.word	0x00000e80


	//----- nvinfo : EIATTR_CRS_STACK_SIZE
	.align		4
.L_30:
        /*0048*/ 	.byte	0x04, 0x1e
        /*004a*/ 	.short	(.L_32 - .L_31)
.L_31:
        /*004c*/ 	.word	0x00000000


	//----- nvinfo : EIATTR_CBANK_PARAM_SIZE
	.align		4
.L_32:
        /*0050*/ 	.byte	0x03, 0x19
        /*0052*/ 	.short	0x0008


	//----- nvinfo : EIATTR_PARAM_CBANK
	.align		4
        /*0054*/ 	.byte	0x04, 0x0a
        /*0056*/ 	.short	(.L_34 - .L_33)
	.align		4
.L_33:
        /*0058*/ 	.word	index@(.nv.constant0._Z5azuisPd)
        /*005c*/ 	.short	0x0380
        /*005e*/ 	.short	0x0008


	//----- nvinfo : EIATTR_SW_WAR
	.align		4
.L_34:
        /*0060*/ 	.byte	0x04, 0x36
        /*0062*/ 	.short	(.L_36 - .L_35)
.L_35:
        /*0064*/ 	.word	0x00000008
.L_36:


//--------------------- .nv.info._Z9vermelhosPd   --------------------------
	.section	.nv.info._Z9vermelhosPd,"",@"SHT_CUDA_INFO"
	.sectionflags	@""
	.align	4


	//----- nvinfo : EIATTR_CUDA_API_VERSION
	.align		4
        /*0000*/ 	.byte	0x04, 0x37
        /*0002*/ 	.short	(.L_38 - .L_37)
.L_37:
        /*0004*/ 	.word	0x00000082


	//----- nvinfo : EIATTR_KPARAM_INFO
	.align		4
.L_38:
        /*0008*/ 	.byte	0x04, 0x17
        /*000a*/ 	.short	(.L_40 - .L_39)
.L_39:
        /*000c*/ 	.word	0x00000000
        /*0010*/ 	.short	0x0000
        /*0012*/ 	.short	0x0000
        /*0014*/ 	.byte	0x00, 0xf5, 0x21, 0x00


	//----- nvinfo : EIATTR_SPARSE_MMA_MASK
	.align		4
.L_40:
        /*0018*/ 	.byte	0x03, 0x50
        /*001a*/ 	.short	0x0000


	//----- nvinfo : EIATTR_MAXREG_COUNT
	.align		4
        /*001c*/ 	.byte	0x03, 0x1b
        /*001e*/ 	.short	0x00ff


	//----- nvinfo : EIATTR_NUM_BARRIERS
	.align		4
        /*0020*/ 	.byte	0x02, 0x4c
        /*0022*/ 	.byte	0x01
	.zero		1


	//----- nvinfo : EIATTR_MERCURY_ISA_VERSION
	.align		4
        /*0024*/ 	.byte	0x03, 0x5f
        /*0026*/ 	.short	0x0101


	//----- nvinfo : EIATTR_VRC_CTA_INIT_COUNT
	.align		4
        /*0028*/ 	.byte	0x02, 0x4a
	.zero		1
	.zero		1


	//----- nvinfo : EIATTR_EXIT_INSTR_OFFSETS
	.align		4
        /*002c*/ 	.byte	0x04, 0x1c
        /*002e*/ 	.short	(.L_42 - .L_41)


	//   ....[0]....
.L_41:
        /*0030*/ 	.word	0x000000b0


	//   ....[1]....
        /*0034*/ 	.word	0x000000f0


	//   ....[2]....
        /*0038*/ 	.word	0x00000130


	//   ....[3]....
        /*003c*/ 	.word	0x00000230


	//   ....[4]....
        /*0040*/ 	.word	0x00000800


	//   ....[5]....
        /*0044*/ 	.word	0x00000e20


	//----- nvinfo : EIATTR_CRS_STACK_SIZE
	.align		4
.L_42:
        /*0048*/ 	.byte	0x04, 0x1e
        /*004a*/ 	.short	(.L_44 - .L_43)
.L_43:
        /*004c*/ 	.word	0x00000000


	//----- nvinfo : EIATTR_CBANK_PARAM_SIZE
	.align		4
.L_44:
        /*0050*/ 	.byte	0x03, 0x19
        /*0052*/ 	.short	0x0008


	//----- nvinfo : EIATTR_PARAM_CBANK
	.align		4
        /*0054*/ 	.byte	0x04, 0x0a
        /*0056*/ 	.short	(.L_46 - .L_45)
	.align		4
.L_45:
        /*0058*/ 	.word	index@(.nv.constant0._Z9vermelhosPd)
        /*005c*/ 	.short	0x0380
        /*005e*/ 	.short	0x0008


	//----- nvinfo : EIATTR_SW_WAR
	.align		4
.L_46:
        /*0060*/ 	.byte	0x04, 0x36
        /*0062*/ 	.short	(.L_48 - .L_47)
.L_47:
        /*0064*/ 	.word	0x00000008
.L_48:


//--------------------- .nv.callgraph             --------------------------
	.section	.nv.callgraph,"",@"SHT_CUDA_CALLGRAPH"
	.align	4
	.sectionentsize	8
	.align		4
        /*0000*/ 	.word	0x00000000
	.align		4
        /*0004*/ 	.word	0xffffffff
	.align		4
        /*0008*/ 	.word	0x00000000
	.align		4
        /*000c*/ 	.word	0xfffffffe
	.align		4
        /*0010*/ 	.word	0x00000000
	.align		4
        /*0014*/ 	.word	0xfffffffd
	.align		4
        /*0018*/ 	.word	0x00000000
	.align		4
        /*001c*/ 	.word	0xfffffffc


//--------------------- .nv.constant3             --------------------------
	.section	.nv.constant3,"a",@progbits
	.align	8
.nv.constant3:
	.type		omega,@object
	.size		omega,(d_h1 - omega)
omega:
        /*0000*/ 	.byte	0x00, 0x00, 0x00, 0x00, 0x00, 0x00, 0xf8, 0x3f
	.type		d_h1,@object
	.size		d_h1,(d_h2 - d_h1)
d_h1:
	.zero		8
	.type		d_h2,@object
	.size		d_h2,(d_denominador1 - d_h2)
d_h2:
	.zero		8
	.type		d_denominador1,@object
	.size		d_denominador1,(d_denominador2 - d_denominador1)
d_denominador1:
	.zero		8
	.type		d_denominador2,@object
	.size		d_denominador2,(d_dimensaoX - d_denominador2)
d_denominador2:
	.zero		8
	.type		d_dimensaoX,@object
	.size		d_dimensaoX,(d_dimensaoY - d_dimensaoX)
d_dimensaoX:
	.zero		4
	.type		d_dimensaoY,@object
	.size		d_dimensaoY,(d_parcial1 - d_dimensaoY)
d_dimensaoY:
	.zero		4
	.type		d_parcial1,@object
	.size		d_parcial1,(d_parcial2 - d_parcial1)
d_parcial1:
	.zero		8
	.type		d_parcial2,@object
	.size		d_parcial2,(.L_8 - d_parcial2)
d_parcial2:
	.zero		8
.L_8:


//--------------------- .text._Z5azuisPd          --------------------------
	.section	.text._Z5azuisPd,"ax",@progbits
	.align	128
        .global         _Z5azuisPd
        .type           _Z5azuisPd,@function
        .size           _Z5azuisPd,(.L_x_30 - _Z5azuisPd)
        .other          _Z5azuisPd,@"STO_CUDA_ENTRY STV_DEFAULT"
_Z5azuisPd:
.text._Z5azuisPd:
[----:B------:R-:W-:Y:S01]  /*0000*/  LDC R1, c[0x0][0x37c] ;  /* 0x0000df00ff017b82 */ /* 0x000fe20000000800 */
[----:B------:R-:W0:Y:S07]  /*0010*/  S2R R6, SR_TID.Y ;  /* 0x0000000000067919 */ /* 0x000e2e0000002200 */
[----:B------:R-:W1:Y:S01]  /*0020*/  LDC R0, c[0x0][0x360] ;  /* 0x0000d800ff007b82 */ /* 0x000e620000000800 */
[----:B------:R-:W1:Y:S07]  /*0030*/  S2R R9, SR_TID.X ;  /* 0x0000000000097919 */ /* 0x000e6e0000002100 */
[----:B------:R-:W0:Y:S08]  /*0040*/  S2UR UR5, SR_CTAID.Y ;  /* 0x00000000000579c3 */ /* 0x000e300000002600 */
[----:B------:R-:W0:Y:S08]  /*0050*/  LDC R3, c[0x0][0x364] ;  /* 0x0000d900ff037b82 */ /* 0x000e300000000800 */
[----:B------:R-:W1:Y:S01]  /*0060*/  S2UR UR4, SR_CTAID.X ;  /* 0x00000000000479c3 */ /* 0x000e620000002500 */
[----:B0-----:R-:W-:-:S05]  /*0070*/  IMAD R3, R3, UR5, R6 ;  /* 0x0000000503037c24 */ /* 0x001fca000f8e0206 */
[----:B------:R-:W-:Y:S01]  /*0080*/  ISETP.NE.AND P0, PT, R3, RZ, PT ;  /* 0x000000ff0300720c */ /* 0x000fe20003f05270 */
[----:B-1----:R-:W-:-:S05]  /*0090*/  IMAD R0, R0, UR4, R9 ;  /* 0x0000000400007c24 */ /* 0x002fca000f8e0209 */
[----:B------:R-:W-:-:S13]  /*00a0*/  ISETP.LT.OR P0, PT, R0, 0x1, !P0 ;  /* 0x000000010000780c */ /* 0x000fda0004701670 */
[----:B------:R-:W-:Y:S05]  /*00b0*/  @P0 EXIT ;  /* 0x000000000000094d */ /* 0x000fea0003800000 */
[----:B------:R-:W0:Y:S02]  /*00c0*/  LDCU UR8, c[0x3][0x28] ;  /* 0x00c00500ff0877ac */ /* 0x000e240008000800 */
[----:B0-----:R-:W-:-:S06]  /*00d0*/  UIADD3 UR4, UPT, UPT, UR8, -0x1, URZ ;  /* 0xffffffff08047890 */ /* 0x001fcc000fffe0ff */
[----:B------:R-:W-:-:S13]  /*00e0*/  ISETP.GE.AND P0, PT, R0, UR4, PT ;  /* 0x0000000400007c0c */ /* 0x000fda000bf06270 */
[----:B------:R-:W-:Y:S05]  /*00f0*/  @P0 EXIT ;  /* 0x000000000000094d */ /* 0x000fea0003800000 */
[----:B------:R-:W0:Y:S02]  /*0100*/  LDCU UR9, c[0x3][0x2c] ;  /* 0x00c00580ff0977ac */ /* 0x000e240008000800 */
[----:B0-----:R-:W-:-:S06]  /*0110*/  UIADD3 UR4, UPT, UPT, UR9, -0x1, URZ ;  /* 0xffffffff09047890 */ /* 0x001fcc000fffe0ff */
[----:B------:R-:W-:-:S13]  /*0120*/  ISETP.GE.AND P0, PT, R3, UR4, PT ;  /* 0x0000000403007c0c */ /* 0x000fda000bf06270 */
[----:B------:R-:W-:Y:S05]  /*0130*/  @P0 EXIT ;  /* 0x000000000000094d */ /* 0x000fea0003800000 */
[----:B------:R-:W-:Y:S01]  /*0140*/  ISETP.GE.AND P0, PT, R3, UR9, PT ;  /* 0x0000000903007c0c */ /* 0x000fe2000bf06270 */
[----:B------:R-:W0:Y:S03]  /*0150*/  LDCU.64 UR6, c[0x0][0x358] ;  /* 0x00006b00ff0677ac */ /* 0x000e260008000a00 */
[----:B------:R-:W-:-:S13]  /*0160*/  ISETP.GE.OR P0, PT, R0, UR8, P0 ;  /* 0x0000000800007c0c */ /* 0x000fda0008706670 */
[----:B------:R-:W1:Y:S01]  /*0170*/  @!P0 LDC.64 R4, c[0x0][0x380] ;  /* 0x0000e000ff048b82 */ /* 0x000e620000000a00 */
[----:B------:R-:W-:-:S04]  /*0180*/  @!P0 IMAD R7, R0, UR9, R3 ;  /* 0x0000000900078c24 */ /* 0x000fc8000f8e0203 */
[----:B-1----:R-:W-:-:S06]  /*0190*/  @!P0 IMAD.WIDE.U32 R4, R7, 0x8, R4 ;  /* 0x0000000807048825 */ /* 0x002fcc00078e0004 */
[----:B0-----:R-:W2:Y:S01]  /*01a0*/  @!P0 LDG.E.64 R4, desc[UR6][R4.64] ;  /* 0x0000000604048981 */ /* 0x001ea2000c1e1b00 */
[----:B------:R-:W0:Y:S01]  /*01b0*/  S2UR UR5, SR_CgaCtaId ;  /* 0x00000000000579c3 */ /* 0x000e220000008800 */
[----:B------:R-:W-:Y:S01]  /*01c0*/  UMOV UR4, 0x400 ;  /* 0x0000040000047882 */ /* 0x000fe20000000000 */
[C-C-:B------:R-:W-:Y:S02]  /*01d0*/  IMAD R20, R9.reuse, 0x20, R6.reuse ;  /* 0x0000002009147824 */ /* 0x140fe400078e0206 */
[----:B------:R-:W-:-:S05]  /*01e0*/  IMAD.IADD R2, R9, 0x1, R6 ;  /* 0x0000000109027824 */ /* 0x000fca00078e0206 */
[----:B------:R-:W-:-:S04]  /*01f0*/  LOP3.LUT R2, R2, 0x1, RZ, 0xc0, !PT ;  /* 0x0000000102027812 */ /* 0x000fc800078ec0ff */
[----:B------:R-:W-:Y:S01]  /*0200*/  ISETP.NE.U32.AND P1, PT, R2, 0x1, PT ;  /* 0x000000010200780c */ /* 0x000fe20003f25070 */
[----:B0-----:R-:W-:-:S06]  /*0210*/  ULEA UR4, UR5, UR4, 0x18 ;  /* 0x0000000405047291 */ /* 0x001fcc000f8ec0ff */
[----:B------:R-:W-:-:S05]  /*0220*/  LEA R20, R20, UR4, 0x3 ;  /* 0x0000000414147c11 */ /* 0x000fca000f8e18ff */
[----:B--2---:R0:W-:Y:S01]  /*0230*/  @!P0 STS.64 [R20], R4 ;  /* 0x0000000414008388 */ /* 0x0041e20000000a00 */
[----:B------:R-:W-:Y:S06]  /*0240*/  BAR.SYNC.DEFER_BLOCKING 0x0 ;  /* 0x0000000000007b1d */ /* 0x000fec0000010000 */
[----:B------:R-:W-:Y:S05]  /*0250*/  @P1 EXIT ;  /* 0x000000000000194d */ /* 0x000fea0003800000 */
[----:B------:R-:W-:-:S05]  /*0260*/  VIADD R2, R6, 0xffffffff ;  /* 0xffffffff06027836 */ /* 0x000fca0000000000 */
[----:B------:R-:W-:-:S04]  /*0270*/  VIADDMNMX.U32 R2, R9, 0xffffffff, R2, !PT ;  /* 0xffffffff09027846 */ /* 0x000fc80007800002 */
[----:B------:R-:W-:-:S13]  /*0280*/  ISETP.GT.U32.AND P0, PT, R2, 0x1c, PT ;  /* 0x0000001c0200780c */ /* 0x000fda0003f04070 */
[----:B------:R-:W-:Y:S05]  /*0290*/  @P0 BRA `(.L_x_0) ;  /* 0x0000000400700947 */ /* 0x000fea0003800000 */
[----:B------:R-:W1:Y:S01]  /*02a0*/  LDC.64 R18, c[0x0][0x380] ;  /* 0x0000e000ff127b82 */ /* 0x000e620000000a00 */
[----:B0-----:R-:W-:Y:S01]  /*02b0*/  IMAD R5, R0, UR9, R3 ;  /* 0x0000000900057c24 */ /* 0x001fe2000f8e0203 */
[----:B------:R-:W0:Y:S01]  /*02c0*/  LDCU UR8, c[0x3][0x1c] ;  /* 0x00c00380ff0877ac */ /* 0x000e220008000800 */
[----:B------:R-:W2:Y:S01]  /*02d0*/  I2F.F64.U32 R28, R0 ;  /* 0x00000000001c7312 */ /* 0x000ea20000201800 */
[----:B------:R-:W2:Y:S04]  /*02e0*/  LDCU.64 UR4, c[0x3][0x8] ;  /* 0x00c00100ff0477ac */ /* 0x000ea80008000a00 */
[----:B------:R-:W3:Y:S01]  /*02f0*/  LDC.64 R8, c[0x3][0x10] ;  /* 0x00c00400ff087b82 */ /* 0x000ee20000000a00 */
[----:B-1----:R-:W-:-:S07]  /*0300*/  IMAD.WIDE R18, R5, 0x8, R18 ;  /* 0x0000000805127825 */ /* 0x002fce00078e0212 */
[----:B------:R-:W1:Y:S01]  /*0310*/  LDC.64 R4, c[0x3][0x18] ;  /* 0x00c00600ff047b82 */ /* 0x000e620000000a00 */
[----:B------:R4:W5:Y:S01]  /*0320*/  LDG.E.64 R16, desc[UR6][R18.64] ;  /* 0x0000000612107981 */ /* 0x000962000c1e1b00 */
[----:B0-----:R-:W1:Y:S01]  /*0330*/  MUFU.RCP64H R7, UR8 ;  /* 0x0000000800077d08 */ /* 0x001e620008001800 */
[----:B------:R-:W-:Y:S01]  /*0340*/  IMAD.MOV.U32 R6, RZ, RZ, 0x1 ;  /* 0x00000001ff067424 */ /* 0x000fe200078e00ff */
[----:B--2---:R-:W-:Y:S01]  /*0350*/  DMUL R28, R28, UR4 ;  /* 0x000000041c1c7c28 */ /* 0x004fe20008000000 */
[----:B------:R-:W-:Y:S05]  /*0360*/  BSSY.RECONVERGENT B0, `(.L_x_1) ;  /* 0x000001a000007945 */ /* 0x000fea0003800200 */
[----:B------:R-:W3:Y:S02]  /*0370*/  I2F.F64.U32 R22, R3 ;  /* 0x0000000300167312 */ /* 0x000ee40000201800 */
[----:B------:R-:W-:-:S02]  /*0380*/  DADD R10, -R28, 1 ;  /* 0x3ff000001c0a7429 */ /* 0x000fc40000000100 */
[----:B-1----:R-:W-:Y:S02]  /*0390*/  DFMA R12, R6, -R4, 1 ;  /* 0x3ff00000060c742b */ /* 0x002fe40000000804 */
[----:B---3--:R-:W-:Y:S02]  /*03a0*/  DMUL R22, R22, R8 ;  /* 0x0000000816167228 */ /* 0x008fe40000000000 */
[----:B------:R-:W-:-:S04]  /*03b0*/  DMUL R8, R28, 500 ;  /* 0x407f40001c087828 */ /* 0x000fc80000000000 */
[----:B------:R-:W-:-:S04]  /*03c0*/  DFMA R12, R12, R12, R12 ;  /* 0x0000000c0c0c722b */ /* 0x000fc8000000000c */
[----:B------:R-:W-:Y:S02]  /*03d0*/  DMUL R8, R8, R10 ;  /* 0x0000000a08087228 */ /* 0x000fe40000000000 */
[----:B------:R-:W-:Y:S02]  /*03e0*/  DADD R10, -R22, 0.5 ;  /* 0x3fe00000160a7429 */ /* 0x000fe40000000100 */
[----:B------:R-:W-:-:S06]  /*03f0*/  DFMA R12, R6, R12, R6 ;  /* 0x0000000c060c722b */ /* 0x000fcc0000000006 */
[----:B------:R-:W-:Y:S02]  /*0400*/  DMUL R8, R8, R10 ;  /* 0x0000000a08087228 */ /* 0x000fe40000000000 */
[----:B------:R-:W-:-:S06]  /*0410*/  DFMA R2, R12, -R4, 1 ;  /* 0x3ff000000c02742b */ /* 0x000fcc0000000804 */
[----:B------:R-:W-:Y:S02]  /*0420*/  DMUL R14, R8, UR4 ;  /* 0x00000004080e7c28 */ /* 0x000fe40008000000 */
[----:B------:R-:W-:-:S08]  /*0430*/  DFMA R2, R12, R2, R12 ;  /* 0x000000020c02722b */ /* 0x000fd0000000000c */
[----:B------:R-:W-:Y:S01]  /*0440*/  DMUL R26, R14, R2 ;  /* 0x000000020e1a7228 */ /* 0x000fe20000000000 */
[----:B------:R-:W-:-:S07]  /*0450*/  FSETP.GEU.AND P1, PT, |R15|, 6.5827683646048100446e-37, PT ;  /* 0x036000000f00780b */ /* 0x000fce0003f2e200 */
[----:B------:R-:W-:-:S08]  /*0460*/  DFMA R4, R26, -R4, R14 ;  /* 0x800000041a04722b */ /* 0x000fd0000000000e */
[----:B------:R-:W-:-:S10]  /*0470*/  DFMA R26, R2, R4, R26 ;  /* 0x00000004021a722b */ /* 0x000fd4000000001a */
[----:B------:R-:W-:-:S05]  /*0480*/  FFMA R0, RZ, UR8, R27 ;  /* 0x00000008ff007c23 */ /* 0x000fca000800001b */
[----:B------:R-:W-:-:S13]  /*0490*/  FSETP.GT.AND P0, PT, |R0|, 1.469367938527859385e-39, PT ;  /* 0x001000000000780b */ /* 0x000fda0003f04200 */
[----:B----4-:R-:W-:Y:S05]  /*04a0*/  @P0 BRA P1, `(.L_x_2) ;  /* 0x0000000000140947 */ /* 0x010fea0000800000 */
[----:B------:R-:W0:Y:S01]  /*04b0*/  LDCU.64 UR4, c[0x3][0x18] ;  /* 0x00c00300ff0477ac */ /* 0x000e220008000a00 */
[----:B------:R-:W-:Y:S01]  /*04c0*/  MOV R2, 0x500 ;  /* 0x0000050000027802 */ /* 0x000fe20000000f00 */
[----:B0-----:R-:W-:Y:S02]  /*04d0*/  IMAD.U32 R10, RZ, RZ, UR4 ;  /* 0x00000004ff0a7e24 */ /* 0x001fe4000f8e00ff */
[----:B------:R-:W-:-:S07]  /*04e0*/  IMAD.U32 R11, RZ, RZ, UR5 ;  /* 0x00000005ff0b7e24 */ /* 0x000fce000f8e00ff */
[----:B-----5:R-:W-:Y:S05]  /*04f0*/  CALL.REL.NOINC `($__internal_0_$__cuda_sm20_div_rn_f64_full) ;  /* 0x0000000800647944 */ /* 0x020fea0003c00000 */
.L_x_2:
[----:B------:R-:W-:Y:S05]  /*0500*/  BSYNC.RECONVERGENT B0 ;  /* 0x0000000000007941 */ /* 0x000fea0003800200 */
.L_x_1:
[----:B------:R-:W0:Y:S01]  /*0510*/  LDCU UR8, c[0x3][0x24] ;  /* 0x00c00480ff0877ac */ /* 0x000e220008000800 */
[----:B------:R-:W1:Y:S01]  /*0520*/  LDC.64 R2, c[0x3][0x20] ;  /* 0x00c00800ff027b82 */ /* 0x000e620000000a00 */
[----:B------:R-:W-:Y:S01]  /*0530*/  IMAD.MOV.U32 R6, RZ, RZ, 0x1 ;  /* 0x00000001ff067424 */ /* 0x000fe200078e00ff */
[C---:B------:R-:W-:Y:S01]  /*0540*/  DMUL R4, R22.reuse, 500 ;  /* 0x407f400016047828 */ /* 0x040fe20000000000 */
[----:B------:R-:W2:Y:S01]  /*0550*/  LDCU.64 UR4, c[0x3][0x10] ;  /* 0x00c00200ff0477ac */ /* 0x000ea20008000a00 */
[----:B------:R-:W-:Y:S01]  /*0560*/  DADD R22, R22, -1 ;  /* 0xbff0000016167429 */ /* 0x000fe20000000000 */
[----:B------:R-:W-:Y:S01]  /*0570*/  BSSY.RECONVERGENT B0, `(.L_x_3) ;  /* 0x0000022000007945 */ /* 0x000fe20003800200 */
[----:B------:R-:W-:-:S06]  /*0580*/  DADD R28, R28, -0.5 ;  /* 0xbfe000001c1c7429 */ /* 0x000fcc0000000000 */
[----:B------:R-:W-:Y:S01]  /*0590*/  DMUL R22, R4, R22 ;  /* 0x0000001604167228 */ /* 0x000fe20000000000 */
[----:B------:R-:W3:Y:S01]  /*05a0*/  LDS.64 R4, [R20+-0x100] ;  /* 0xffff000014047984 */ /* 0x000ee20000000a00 */
[----:B0-----:R-:W1:Y:S06]  /*05b0*/  MUFU.RCP64H R7, UR8 ;  /* 0x0000000800077d08 */ /* 0x001e6c0008001800 */
[----:B------:R-:W-:Y:S02]  /*05c0*/  DMUL R14, R22, R28 ;  /* 0x0000001c160e7228 */ /* 0x000fe40000000000 */
[----:B------:R-:W0:Y:S01]  /*05d0*/  LDS.64 R22, [R20+0x100] ;  /* 0x0001000014167984 */ /* 0x000e220000000a00 */
[----:B------:R-:W4:Y:S05]  /*05e0*/  LDC.64 R28, c[0x3][RZ] ;  /* 0x00c00000ff1c7b82 */ /* 0x000f2a0000000a00 */
[----:B--2---:R-:W-:Y:S01]  /*05f0*/  DMUL R14, R14, UR4 ;  /* 0x000000040e0e7c28 */ /* 0x004fe20008000000 */
[----:B------:R-:W2:Y:S01]  /*0600*/  LDCU.64 UR4, c[0x3][0x30] ;  /* 0x00c00600ff0477ac */ /* 0x000ea20008000a00 */
[----:B-1----:R-:W-:-:S08]  /*0610*/  DFMA R8, R6, -R2, 1 ;  /* 0x3ff000000608742b */ /* 0x002fd00000000802 */
[----:B------:R-:W-:Y:S01]  /*0620*/  FSETP.GEU.AND P1, PT, |R15|, 6.5827683646048100446e-37, PT ;  /* 0x036000000f00780b */ /* 0x000fe20003f2e200 */
[----:B------:R-:W-:Y:S02]  /*0630*/  DFMA R8, R8, R8, R8 ;  /* 0x000000080808722b */ /* 0x000fe40000000008 */
[----:B----4-:R-:W-:-:S06]  /*0640*/  DADD R28, -R28, 1 ;  /* 0x3ff000001c1c7429 */ /* 0x010fcc0000000100 */
[----:B------:R-:W-:-:S08]  /*0650*/  DFMA R8, R6, R8, R6 ;  /* 0x000000080608722b */ /* 0x000fd00000000006 */
[----:B------:R-:W-:-:S08]  /*0660*/  DFMA R6, R8, -R2, 1 ;  /* 0x3ff000000806742b */ /* 0x000fd00000000802 */
[----:B------:R-:W-:Y:S02]  /*0670*/  DFMA R8, R8, R6, R8 ;  /* 0x000000060808722b */ /* 0x000fe40000000008 */
[C---:B--2---:R-:W-:Y:S02]  /*0680*/  DADD R6, R26.reuse, UR4 ;  /* 0x000000041a067e29 */ /* 0x044fe40008000000 */
[----:B------:R-:W-:-:S04]  /*0690*/  DADD R26, -R26, UR4 ;  /* 0x000000041a1a7e29 */ /* 0x000fc80008000100 */
[----:B------:R-:W-:Y:S02]  /*06a0*/  DMUL R10, R14, R8 ;  /* 0x000000080e0a7228 */ /* 0x000fe40000000000 */
[----:B---3--:R-:W-:-:S06]  /*06b0*/  DFMA R4, R6, R4, RZ ;  /* 0x000000040604722b */ /* 0x008fcc00000000ff */
[----:B------:R-:W-:Y:S02]  /*06c0*/  DFMA R2, R10, -R2, R14 ;  /* 0x800000020a02722b */ /* 0x000fe4000000000e */
[----:B0-----:R-:W-:-:S06]  /*06d0*/  DFMA R22, R26, R22, R4 ;  /* 0x000000161a16722b */ /* 0x001fcc0000000004 */
[----:B------:R-:W-:-:S10]  /*06e0*/  DFMA R2, R8, R2, R10 ;  /* 0x000000020802722b */ /* 0x000fd4000000000a */
[----:B------:R-:W-:-:S05]  /*06f0*/  FFMA R0, RZ, UR8, R3 ;  /* 0x00000008ff007c23 */ /* 0x000fca0008000003 */
[----:B------:R-:W-:-:S13]  /*0700*/  FSETP.GT.AND P0, PT, |R0|, 1.469367938527859385e-39, PT ;  /* 0x001000000000780b */ /* 0x000fda0003f04200 */
[----:B------:R-:W-:Y:S05]  /*0710*/  @P0 BRA P1, `(.L_x_4) ;  /* 0x00000000001c0947 */ /* 0x000fea0000800000 */
[----:B------:R-:W0:Y:S01]  /*0720*/  LDCU.64 UR4, c[0x3][0x20] ;  /* 0x00c00400ff0477ac */ /* 0x000e220008000a00 */
[----:B------:R-:W-:Y:S01]  /*0730*/  MOV R2, 0x770 ;  /* 0x0000077000027802 */ /* 0x000fe20000000f00 */
[----:B0-----:R-:W-:Y:S02]  /*0740*/  IMAD.U32 R10, RZ, RZ, UR4 ;  /* 0x00000004ff0a7e24 */ /* 0x001fe4000f8e00ff */
[----:B------:R-:W-:-:S07]  /*0750*/  IMAD.U32 R11, RZ, RZ, UR5 ;  /* 0x00000005ff0b7e24 */ /* 0x000fce000f8e00ff */
[----:B-----5:R-:W-:Y:S05]  /*0760*/  CALL.REL.NOINC `($__internal_0_$__cuda_sm20_div_rn_f64_full) ;  /* 0x0000000400c87944 */ /* 0x020fea0003c00000 */
[----:B------:R-:W-:Y:S02]  /*0770*/  IMAD.MOV.U32 R2, RZ, RZ, R26 ;  /* 0x000000ffff027224 */ /* 0x000fe400078e001a */
[----:B------:R-:W-:-:S07]  /*0780*/  IMAD.MOV.U32 R3, RZ, RZ, R27 ;  /* 0x000000ffff037224 */ /* 0x000fce00078e001b */
.L_x_4:
[----:B------:R-:W-:Y:S05]  /*0790*/  BSYNC.RECONVERGENT B0 ;  /* 0x0000000000007941 */ /* 0x000fea0003800200 */
.L_x_3:
[----:B------:R-:W0:Y:S01]  /*07a0*/  LDS.64 R6, [R20+-0x8] ;  /* 0xfffff80014067984 */ /* 0x000e220000000a00 */
[----:B------:R-:W1:Y:S03]  /*07b0*/  LDCU.64 UR4, c[0x3][0x38] ;  /* 0x00c00700ff0477ac */ /* 0x000e660008000a00 */
[----:B------:R-:W2:Y:S01]  /*07c0*/  LDS.64 R8, [R20+0x8] ;  /* 0x0000080014087984 */ /* 0x000ea20000000a00 */
[----:B------:R-:W3:Y:S01]  /*07d0*/  LDCU.64 UR10, c[0x3][URZ] ;  /* 0x00c00000ff0a77ac */ /* 0x000ee20008000a00 */
[C---:B-1----:R-:W-:Y:S02]  /*07e0*/  DADD R4, R2.reuse, UR4 ;  /* 0x0000000402047e29 */ /* 0x042fe40008000000 */
[----:B------:R-:W-:-:S06]  /*07f0*/  DADD R2, -R2, UR4 ;  /* 0x0000000402027e29 */ /* 0x000fcc0008000100 */
[----:B0-----:R-:W-:-:S08]  /*0800*/  DFMA R4, R4, R6, R22 ;  /* 0x000000060404722b */ /* 0x001fd00000000016 */
[----:B--2---:R-:W-:-:S08]  /*0810*/  DFMA R2, R2, R8, R4 ;  /* 0x000000080202722b */ /* 0x004fd00000000004 */
[----:B---3--:R-:W-:-:S08]  /*0820*/  DMUL R2, R2, UR10 ;  /* 0x0000000a02027c28 */ /* 0x008fd00008000000 */
[----:B-----5:R-:W-:-:S07]  /*0830*/  DFMA R2, R16, R28, R2 ;  /* 0x0000001c1002722b */ /* 0x020fce0000000002 */
[----:B------:R-:W-:Y:S01]  /*0840*/  STG.E.64 desc[UR6][R18.64], R2 ;  /* 0x0000000212007986 */ /* 0x000fe2000c101b06 */
[----:B------:R-:W-:Y:S05]  /*0850*/  EXIT ;  /* 0x000000000000794d */ /* 0x000fea0003800000 */
.L_x_0:
[----:B------:R-:W1:Y:S01]  /*0860*/  LDC.64 R22, c[0x0][0x380] ;  /* 0x0000e000ff167b82 */ /* 0x000e620000000a00 */
[----:B0-----:R-:W-:Y:S01]  /*0870*/  IMAD R5, R0, UR9, R3 ;  /* 0x0000000900057c24 */ /* 0x001fe2000f8e0203 */
[----:B------:R-:W0:Y:S06]  /*0880*/  LDCU UR4, c[0x3][0x1c] ;  /* 0x00c00380ff0477ac */ /* 0x000e2c0008000800 */
[----:B------:R-:W2:Y:S01]  /*0890*/  LDC.64 R6, c[0x3][0x8] ;  /* 0x00c00200ff067b82 */ /* 0x000ea20000000a00 */
[----:B------:R-:W2:Y:S07]  /*08a0*/  I2F.F64.U32 R20, R0 ;  /* 0x0000000000147312 */ /* 0x000eae0000201800 */
[----:B------:R-:W3:Y:S01]  /*08b0*/  LDC.64 R10, c[0x3][0x10] ;  /* 0x00c00400ff0a7b82 */ /* 0x000ee20000000a00 */
[----:B-1----:R-:W-:-:S07]  /*08c0*/  IMAD.WIDE R22, R5, 0x8, R22 ;  /* 0x0000000805167825 */ /* 0x002fce00078e0216 */
[----:B------:R-:W1:Y:S01]  /*08d0*/  LDC.64 R4, c[0x3][0x18] ;  /* 0x00c00600ff047b82 */ /* 0x000e620000000a00 */
[----:B------:R-:W4:Y:S01]  /*08e0*/  LDG.E.64 R16, desc[UR6][R22.64] ;  /* 0x0000000616107981 */ /* 0x000f22000c1e1b00 */
[----:B0-----:R-:W1:Y:S01]  /*08f0*/  MUFU.RCP64H R9, UR4 ;  /* 0x0000000400097d08 */ /* 0x001e620008001800 */
[----:B------:R-:W-:Y:S01]  /*0900*/  IMAD.MOV.U32 R8, RZ, RZ, 0x1 ;  /* 0x00000001ff087424 */ /* 0x000fe200078e00ff */
[----:B--2---:R-:W-:Y:S01]  /*0910*/  DMUL R20, R20, R6 ;  /* 0x0000000614147228 */ /* 0x004fe20000000000 */
[----:B------:R-:W-:Y:S05]  /*0920*/  BSSY.RECONVERGENT B0, `(.L_x_5) ;  /* 0x000001e000007945 */ /* 0x000fea0003800200 */
[----:B------:R-:W3:Y:S02]  /*0930*/  I2F.F64.U32 R18, R3 ;  /* 0x0000000300127312 */ /* 0x000ee40000201800 */
[----:B------:R-:W-:-:S02]  /*0940*/  DADD R12, -R20, 1 ;  /* 0x3ff00000140c7429 */ /* 0x000fc40000000100 */
[----:B-1----:R-:W-:Y:S02]  /*0950*/  DFMA R14, R8, -R4, 1 ;  /* 0x3ff00000080e742b */ /* 0x002fe40000000804 */
[----:B---3--:R-:W-:Y:S02]  /*0960*/  DMUL R18, R18, R10 ;  /* 0x0000000a12127228 */ /* 0x008fe40000000000 */
[----:B------:R-:W-:-:S04]  /*0970*/  DMUL R10, R20, 500 ;  /* 0x407f4000140a7828 */ /* 0x000fc80000000000 */
[----:B------:R-:W-:Y:S02]  /*0980*/  DFMA R24, R14, R14, R14 ;  /* 0x0000000e0e18722b */ /* 0x000fe4000000000e */
[----:B------:R-:W-:Y:S02]  /*0990*/  DADD R14, -R18, 0.5 ;  /* 0x3fe00000120e7429 */ /* 0x000fe40000000100 */
[----:B------:R-:W-:-:S04]  /*09a0*/  DMUL R12, R10, R12 ;  /* 0x0000000c0a0c7228 */ /* 0x000fc80000000000 */
[----:B------:R-:W-:Y:S01]  /*09b0*/  DFMA R10, R8, R24, R8 ;  /* 0x00000018080a722b */ /* 0x000fe20000000008 */
[----:B------:R-:W0:Y:S03]  /*09c0*/  LDC.64 R8, c[0x3][RZ] ;  /* 0x00c00000ff087b82 */ /* 0x000e260000000a00 */
[----:B------:R-:W-:-:S04]  /*09d0*/  DMUL R14, R12, R14 ;  /* 0x0000000e0c0e7228 */ /* 0x000fc80000000000 */
[----:B------:R-:W-:-:S04]  /*09e0*/  DFMA R12, R10, -R4, 1 ;  /* 0x3ff000000a0c742b */ /* 0x000fc80000000804 */
[----:B------:R-:W-:-:S04]  /*09f0*/  DMUL R14, R14, R6 ;  /* 0x000000060e0e7228 */ /* 0x000fc80000000000 */
[----:B------:R-:W-:-:S06]  /*0a00*/  DFMA R12, R10, R12, R10 ;  /* 0x0000000c0a0c722b */ /* 0x000fcc000000000a */
[----:B------:R-:W-:Y:S02]  /*0a10*/  FSETP.GEU.AND P1, PT, |R15|, 6.5827683646048100446e-37, PT ;  /* 0x036000000f00780b */ /* 0x000fe40003f2e200 */
[----:B------:R-:W-:Y:S02]  /*0a20*/  DMUL R26, R14, R12 ;  /* 0x0000000c0e1a7228 */ /* 0x000fe40000000000 */
[----:B0-----:R-:W-:-:S06]  /*0a30*/  DADD R8, -R8, 1 ;  /* 0x3ff0000008087429 */ /* 0x001fcc0000000100 */
[----:B------:R-:W-:-:S08]  /*0a40*/  DFMA R4, R26, -R4, R14 ;  /* 0x800000041a04722b */ /* 0x000fd0000000000e */
[----:B------:R-:W-:-:S10]  /*0a50*/  DFMA R26, R12, R4, R26 ;  /* 0x000000040c1a722b */ /* 0x000fd4000000001a */
[----:B------:R-:W-:-:S05]  /*0a60*/  FFMA R2, RZ, UR4, R27 ;  /* 0x00000004ff027c23 */ /* 0x000fca000800001b */
[----:B------:R-:W-:Y:S01]  /*0a70*/  FSETP.GT.AND P0, PT, |R2|, 1.469367938527859385e-39, PT ;  /* 0x001000000200780b */ /* 0x000fe20003f04200 */
[----:B----4-:R-:W-:-:S07]  /*0a80*/  DMUL R16, R8, R16 ;  /* 0x0000001008107228 */ /* 0x010fce0000000000 */
[----:B------:R0:W-:Y:S05]  /*0a90*/  STG.E.64 desc[UR6][R22.64], R16 ;  /* 0x0000001016007986 */ /* 0x0001ea000c101b06 */
[----:B------:R-:W-:Y:S05]  /*0aa0*/  @P0 BRA P1, `(.L_x_6) ;  /* 0x0000000000140947 */ /* 0x000fea0000800000 */
[----:B------:R-:W1:Y:S01]  /*0ab0*/  LDCU.64 UR4, c[0x3][0x18] ;  /* 0x00c00300ff0477ac */ /* 0x000e620008000a00 */
[----:B------:R-:W-:Y:S01]  /*0ac0*/  MOV R2, 0xb00 ;  /* 0x00000b0000027802 */ /* 0x000fe20000000f00 */
[----:B-1----:R-:W-:Y:S02]  /*0ad0*/  IMAD.U32 R10, RZ, RZ, UR4 ;  /* 0x00000004ff0a7e24 */ /* 0x002fe4000f8e00ff */
[----:B------:R-:W-:-:S07]  /*0ae0*/  IMAD.U32 R11, RZ, RZ, UR5 ;  /* 0x00000005ff0b7e24 */ /* 0x000fce000f8e00ff */
[----:B0-----:R-:W-:Y:S05]  /*0af0*/  CALL.REL.NOINC `($__internal_0_$__cuda_sm20_div_rn_f64_full) ;  /* 0x0000000000e47944 */ /* 0x001fea0003c00000 */
.L_x_6:
[----:B------:R-:W-:Y:S05]  /*0b00*/  BSYNC.RECONVERGENT B0 ;  /* 0x0000000000007941 */ /* 0x000fea0003800200 */
.L_x_5:
[----:B------:R-:W1:Y:S01]  /*0b10*/  LDC R5, c[0x3][0x2c] ;  /* 0x00c00b00ff057b82 */ /* 0x000e620000000800 */
[----:B------:R-:W2:Y:S07]  /*0b20*/  LDCU UR8, c[0x3][0x24] ;  /* 0x00c00480ff0877ac */ /* 0x000eae0008000800 */
[----:B------:R-:W3:Y:S01]  /*0b30*/  LDC.64 R6, c[0x0][0x380] ;  /* 0x0000e000ff067b82 */ /* 0x000ee20000000a00 */
[----:B------:R-:W-:Y:S01]  /*0b40*/  IMAD.MOV.U32 R10, RZ, RZ, 0x1 ;  /* 0x00000001ff0a7424 */ /* 0x000fe200078e00ff */
[----:B------:R-:W-:Y:S01]  /*0b50*/  DMUL R8, R18, 500 ;  /* 0x407f400012087828 */ /* 0x000fe20000000000 */
[----:B------:R-:W4:Y:S01]  /*0b60*/  LDCU.64 UR4, c[0x3][0x10] ;  /* 0x00c00200ff0477ac */ /* 0x000f220008000a00 */
[----:B-1----:R-:W-:-:S04]  /*0b70*/  IMAD R0, R0, R5, -R5 ;  /* 0x0000000500007224 */ /* 0x002fc800078e0a05 */
[----:B------:R-:W-:-:S04]  /*0b80*/  IMAD.IADD R3, R3, 0x1, R0 ;  /* 0x0000000103037824 */ /* 0x000fc800078e0200 */
[----:B---3--:R-:W-:Y:S02]  /*0b90*/  IMAD.WIDE R6, R3, 0x8, R6 ;  /* 0x0000000803067825 */ /* 0x008fe400078e0206 */
[----:B------:R-:W1:Y:S02]  /*0ba0*/  LDC.64 R2, c[0x3][0x20] ;  /* 0x00c00800ff027b82 */ /* 0x000e640000000a00 */
[----:B------:R-:W-:Y:S02]  /*0bb0*/  IMAD.WIDE R4, R5, 0x8, R22 ;  /* 0x0000000805047825 */ /* 0x000fe400078e0216 */
[----:B------:R-:W3:Y:S04]  /*0bc0*/  LDG.E.64 R6, desc[UR6][R6.64] ;  /* 0x0000000606067981 */ /* 0x000ee8000c1e1b00 */
[----:B------:R-:W5:Y:S01]  /*0bd0*/  LDG.E.64 R4, desc[UR6][R4.64] ;  /* 0x0000000604047981 */ /* 0x000f62000c1e1b00 */
[----:B--2---:R-:W1:Y:S01]  /*0be0*/  MUFU.RCP64H R11, UR8 ;  /* 0x00000008000b7d08 */ /* 0x004e620008001800 */
[----:B------:R-:W-:Y:S01]  /*0bf0*/  DADD R18, R18, -1 ;  /* 0xbff0000012127429 */ /* 0x000fe20000000000 */
[----:B------:R-:W-:Y:S01]  /*0c00*/  BSSY.RECONVERGENT B0, `(.L_x_7) ;  /* 0x000001d000007945 */ /* 0x000fe20003800200 */
[----:B------:R-:W-:-:S06]  /*0c10*/  DADD R20, R20, -0.5 ;  /* 0xbfe0000014147429 */ /* 0x000fcc0000000000 */
[----:B------:R-:W-:Y:S02]  /*0c20*/  DMUL R8, R8, R18 ;  /* 0x0000001208087228 */ /* 0x000fe40000000000 */
[----:B-1----:R-:W-:-:S06]  /*0c30*/  DFMA R12, R10, -R2, 1 ;  /* 0x3ff000000a0c742b */ /* 0x002fcc0000000802 */
[----:B------:R-:W-:Y:S02]  /*0c40*/  DMUL R8, R8, R20 ;  /* 0x0000001408087228 */ /* 0x000fe40000000000 */
[----:B------:R-:W-:-:S06]  /*0c50*/  DFMA R12, R12, R12, R12 ;  /* 0x0000000c0c0c722b */ /* 0x000fcc000000000c */
[----:B----4-:R-:W-:Y:S01]  /*0c60*/  DMUL R14, R8, UR4 ;  /* 0x00000004080e7c28 */ /* 0x010fe20008000000 */
[----:B------:R-:W1:Y:S01]  /*0c70*/  LDCU.64 UR4, c[0x3][0x30] ;  /* 0x00c00600ff0477ac */ /* 0x000e620008000a00 */
[----:B------:R-:W-:-:S08]  /*0c80*/  DFMA R12, R10, R12, R10 ;  /* 0x0000000c0a0c722b */ /* 0x000fd0000000000a */
[----:B------:R-:W-:Y:S01]  /*0c90*/  FSETP.GEU.AND P1, PT, |R15|, 6.5827683646048100446e-37, PT ;  /* 0x036000000f00780b */ /* 0x000fe20003f2e200 */
[----:B------:R-:W-:Y:S02]  /*0ca0*/  DFMA R10, R12, -R2, 1 ;  /* 0x3ff000000c0a742b */ /* 0x000fe40000000802 */
[----:B-1----:R-:W-:-:S06]  /*0cb0*/  DADD R18, -R26, UR4 ;  /* 0x000000041a127e29 */ /* 0x002fcc0008000100 */
[----:B------:R-:W-:-:S08]  /*0cc0*/  DFMA R10, R12, R10, R12 ;  /* 0x0000000a0c0a722b */ /* 0x000fd0000000000c */
[----:B------:R-:W-:-:S08]  /*0cd0*/  DMUL R8, R14, R10 ;  /* 0x0000000a0e087228 */ /* 0x000fd00000000000 */
[----:B------:R-:W-:-:S08]  /*0ce0*/  DFMA R2, R8, -R2, R14 ;  /* 0x800000020802722b */ /* 0x000fd0000000000e */
[----:B------:R-:W-:Y:S02]  /*0cf0*/  DFMA R2, R10, R2, R8 ;  /* 0x000000020a02722b */ /* 0x000fe40000000008 */
[----:B------:R-:W-:-:S08]  /*0d00*/  DADD R8, R26, UR4 ;  /* 0x000000041a087e29 */ /* 0x000fd00008000000 */
[----:B------:R-:W-:-:S05]  /*0d10*/  FFMA R0, RZ, UR8, R3 ;  /* 0x00000008ff007c23 */ /* 0x000fca0008000003 */
[----:B------:R-:W-:Y:S01]  /*0d20*/  FSETP.GT.AND P0, PT, |R0|, 1.469367938527859385e-39, PT ;  /* 0x001000000000780b */ /* 0x000fe20003f04200 */
[----:B---3--:R-:W-:-:S08]  /*0d30*/  DFMA R6, R8, R6, RZ ;  /* 0x000000060806722b */ /* 0x008fd000000000ff */
[----:B-----5:R-:W-:-:S04]  /*0d40*/  DFMA R18, R18, R4, R6 ;  /* 0x000000041212722b */ /* 0x020fc80000000006 */
[----:B------:R-:W-:Y:S07]  /*0d50*/  @P0 BRA P1, `(.L_x_8) ;  /* 0x00000000001c0947 */ /* 0x000fee0000800000 */
[----:B------:R-:W1:Y:S01]  /*0d60*/  LDCU.64 UR4, c[0x3][0x20] ;  /* 0x00c00400ff0477ac */ /* 0x000e620008000a00 */
[----:B------:R-:W-:Y:S01]  /*0d70*/  MOV R2, 0xdb0 ;  /* 0x00000db000027802 */ /* 0x000fe20000000f00 */
[----:B-1----:R-:W-:Y:S02]  /*0d80*/  IMAD.U32 R10, RZ, RZ, UR4 ;  /* 0x00000004ff0a7e24 */ /* 0x002fe4000f8e00ff */
[----:B------:R-:W-:-:S07]  /*0d90*/  IMAD.U32 R11, RZ, RZ, UR5 ;  /* 0x00000005ff0b7e24 */ /* 0x000fce000f8e00ff */
[----:B0-----:R-:W-:Y:S05]  /*0da0*/  CALL.REL.NOINC `($__internal_0_$__cuda_sm20_div_rn_f64_full) ;  /* 0x0000000000387944 */ /* 0x001fea0003c00000 */
[----:B------:R-:W-:Y:S02]  /*0db0*/  IMAD.MOV.U32 R2, RZ, RZ, R26 ;  /* 0x000000ffff027224 */ /* 0x000fe400078e001a */
[----:B------:R-:W-:-:S07]  /*0dc0*/  IMAD.MOV.U32 R3, RZ, RZ, R27 ;  /* 0x000000ffff037224 */ /* 0x000fce00078e001b */
.L_x_8:
[----:B------:R-:W-:Y:S05]  /*0dd0*/  BSYNC.RECONVERGENT B0 ;  /* 0x0000000000007941 */ /* 0x000fea0003800200 */
.L_x_7:
[----:B------:R-:W2:Y:S01]  /*0de0*/  LDG.E.64 R6, desc[UR6][R22.64+-0x8] ;  /* 0xfffff80616067981 */ /* 0x000ea2000c1e1b00 */
[----:B------:R-:W1:Y:S03]  /*0df0*/  LDCU.64 UR4, c[0x3][0x38] ;  /* 0x00c00700ff0477ac */ /* 0x000e660008000a00 */
[----:B------:R-:W3:Y:S01]  /*0e00*/  LDG.E.64 R8, desc[UR6][R22.64+0x8] ;  /* 0x0000080616087981 */ /* 0x000ee2000c1e1b00 */
[----:B------:R-:W4:Y:S01]  /*0e10*/  LDCU.64 UR10, c[0x3][URZ] ;  /* 0x00c00000ff0a77ac */ /* 0x000f220008000a00 */
[C---:B-1----:R-:W-:Y:S02]  /*0e20*/  DADD R4, R2.reuse, UR4 ;  /* 0x0000000402047e29 */ /* 0x042fe40008000000 */
[----:B------:R-:W-:-:S06]  /*0e30*/  DADD R2, -R2, UR4 ;  /* 0x0000000402027e29 */ /* 0x000fcc0008000100 */
[----:B--2---:R-:W-:-:S08]  /*0e40*/  DFMA R4, R4, R6, R18 ;  /* 0x000000060404722b */ /* 0x004fd00000000012 */
[----:B---3--:R-:W-:-:S08]  /*0e50*/  DFMA R2, R2, R8, R4 ;  /* 0x000000080202722b */ /* 0x008fd00000000004 */
[----:B----4-:R-:W-:-:S07]  /*0e60*/  DFMA R2, R2, UR10, R16 ;  /* 0x0000000a02027c2b */ /* 0x010fce0008000010 */
[----:B------:R-:W-:Y:S01]  /*0e70*/  STG.E.64 desc[UR6][R22.64], R2 ;  /* 0x0000000216007986 */ /* 0x000fe2000c101b06 */
[----:B------:R-:W-:Y:S05]  /*0e80*/  EXIT ;  /* 0x000000000000794d */ /* 0x000fea0003800000 */
        .weak           $__internal_0_$__cuda_sm20_div_rn_f64_full
        .type           $__internal_0_$__cuda_sm20_div_rn_f64_full,@function
        .size           $__internal_0_$__cuda_sm20_div_rn_f64_full,(.L_x_30 - $__internal_0_$__cuda_sm20_div_rn_f64_full)
$__internal_0_$__cuda_sm20_div_rn_f64_full:
[----:B------:R-:W-:Y:S01]  /*0e90*/  FSETP.GEU.AND P2, PT, |R15|, 1.469367938527859385e-39, PT ;  /* 0x001000000f00780b */ /* 0x000fe20003f4e200 */
[----:B------:R-:W-:Y:S01]  /*0ea0*/  IMAD.MOV.U32 R8, RZ, RZ, R14 ;  /* 0x000000ffff087224 */ /* 0x000fe200078e000e */
[C---:B------:R-:W-:Y:S01]  /*0eb0*/  FSETP.GEU.AND P0, PT, |R11|.reuse, 1.469367938527859385e-39, PT ;  /* 0x001000000b00780b */ /* 0x040fe20003f0e200 */
[----:B------:R-:W-:Y:S01]  /*0ec0*/  IMAD.MOV.U32 R26, RZ, RZ, 0x1 ;  /* 0x00000001ff1a7424 */ /* 0x000fe200078e00ff */
[----:B------:R-:W-:Y:S01]  /*0ed0*/  LOP3.LUT R12, R11, 0x800fffff, RZ, 0xc0, !PT ;  /* 0x800fffff0b0c7812 */ /* 0x000fe200078ec0ff */
[----:B------:R-:W-:Y:S01]  /*0ee0*/  BSSY.RECONVERGENT B1, `(.L_x_9) ;  /* 0x0000053000017945 */ /* 0x000fe20003800200 */
[----:B------:R-:W-:Y:S02]  /*0ef0*/  LOP3.LUT R4, R15, 0x7ff00000, RZ, 0xc0, !PT ;  /* 0x7ff000000f047812 */ /* 0x000fe400078ec0ff */
[----:B------:R-:W-:Y:S01]  /*0f00*/  LOP3.LUT R13, R12, 0x3ff00000, RZ, 0xfc, !PT ;  /* 0x3ff000000c0d7812 */ /* 0x000fe200078efcff */
[----:B------:R-:W-:Y:S01]  /*0f10*/  IMAD.MOV.U32 R12, RZ, RZ, R10 ;  /* 0x000000ffff0c7224 */ /* 0x000fe200078e000a */
[----:B------:R-:W-:Y:S01]  /*0f20*/  LOP3.LUT R25, R11, 0x7ff00000, RZ, 0xc0, !PT ;  /* 0x7ff000000b197812 */ /* 0x000fe200078ec0ff */
[----:B------:R-:W-:-:S02]  /*0f30*/  IMAD.MOV.U32 R24, RZ, RZ, R4 ;  /* 0x000000ffff187224 */ /* 0x000fc400078e0004 */
[----:B------:R-:W-:Y:S02]  /*0f40*/  @!P2 LOP3.LUT R5, R11, 0x7ff00000, RZ, 0xc0, !PT ;  /* 0x7ff000000b05a812 */ /* 0x000fe400078ec0ff */
[----:B------:R-:W-:Y:S01]  /*0f50*/  @!P0 DMUL R12, R10, 8.98846567431157953865e+307 ;  /* 0x7fe000000a0c8828 */ /* 0x000fe20000000000 */
[C---:B------:R-:W-:Y:S02]  /*0f60*/  ISETP.GE.U32.AND P1, PT, R4.reuse, R25, PT ;  /* 0x000000190400720c */ /* 0x040fe40003f26070 */
[----:B------:R-:W-:Y:S01]  /*0f70*/  @!P2 ISETP.GE.U32.AND P3, PT, R4, R5, PT ;  /* 0x000000050400a20c */ /* 0x000fe20003f66070 */
[----:B------:R-:W-:Y:S02]  /*0f80*/  IMAD.MOV.U32 R5, RZ, RZ, 0x1ca00000 ;  /* 0x1ca00000ff057424 */ /* 0x000fe400078e00ff */
[----:B------:R-:W0:Y:S03]  /*0f90*/  MUFU.RCP64H R27, R13 ;  /* 0x0000000d001b7308 */ /* 0x000e260000001800 */
[----:B------:R-:W-:-:S02]  /*0fa0*/  @!P2 SEL R7, R5, 0x63400000, !P3 ;  /* 0x634000000507a807 */ /* 0x000fc40005800000 */
[----:B------:R-:W-:Y:S02]  /*0fb0*/  SEL R9, R5, 0x63400000, !P1 ;  /* 0x6340000005097807 */ /* 0x000fe40004800000 */
[--C-:B------:R-:W-:Y:S02]  /*0fc0*/  @!P2 LOP3.LUT R6, R7, 0x80000000, R15.reuse, 0xf8, !PT ;  /* 0x800000000706a812 */ /* 0x100fe400078ef80f */
[----:B------:R-:W-:Y:S02]  /*0fd0*/  LOP3.LUT R9, R9, 0x800fffff, R15, 0xf8, !PT ;  /* 0x800fffff09097812 */ /* 0x000fe400078ef80f */
[----:B------:R-:W-:Y:S01]  /*0fe0*/  @!P2 LOP3.LUT R7, R6, 0x100000, RZ, 0xfc, !PT ;  /* 0x001000000607a812 */ /* 0x000fe200078efcff */
[----:B------:R-:W-:Y:S01]  /*0ff0*/  @!P2 IMAD.MOV.U32 R6, RZ, RZ, RZ ;  /* 0x000000ffff06a224 */ /* 0x000fe200078e00ff */
[----:B------:R-:W-:-:S05]  /*1000*/  @!P0 LOP3.LUT R25, R13, 0x7ff00000, RZ, 0xc0, !PT ;  /* 0x7ff000000d198812 */ /* 0x000fca00078ec0ff */
[----:B------:R-:W-:Y:S02]  /*1010*/  @!P2 DFMA R8, R8, 2, -R6 ;  /* 0x400000000808a82b */ /* 0x000fe40000000806 */
[----:B0-----:R-:W-:-:S08]  /*1020*/  DFMA R6, R26, -R12, 1 ;  /* 0x3ff000001a06742b */ /* 0x001fd0000000080c */
[----:B------:R-:W-:Y:S01]  /*1030*/  DFMA R6, R6, R6, R6 ;  /* 0x000000060606722b */ /* 0x000fe20000000006 */
[----:B------:R-:W-:-:S07]  /*1040*/  @!P2 LOP3.LUT R24, R9, 0x7ff00000, RZ, 0xc0, !PT ;  /* 0x7ff000000918a812 */ /* 0x000fce00078ec0ff */
[----:B------:R-:W-:-:S08]  /*1050*/  DFMA R26, R26, R6, R26 ;  /* 0x000000061a1a722b */ /* 0x000fd0000000001a */
[----:B------:R-:W-:-:S08]  /*1060*/  DFMA R30, R26, -R12, 1 ;  /* 0x3ff000001a1e742b */ /* 0x000fd0000000080c */
[----:B------:R-:W-:-:S08]  /*1070*/  DFMA R30, R26, R30, R26 ;  /* 0x0000001e1a1e722b */ /* 0x000fd0000000001a */
[----:B------:R-:W-:-:S08]  /*1080*/  DMUL R26, R30, R8 ;  /* 0x000000081e1a7228 */ /* 0x000fd00000000000 */
[----:B------:R-:W-:-:S08]  /*1090*/  DFMA R6, R26, -R12, R8 ;  /* 0x8000000c1a06722b */ /* 0x000fd00000000008 */
[----:B------:R-:W-:Y:S01]  /*10a0*/  DFMA R6, R30, R6, R26 ;  /* 0x000000061e06722b */ /* 0x000fe2000000001a */
[----:B------:R-:W-:-:S05]  /*10b0*/  VIADD R26, R24, 0xffffffff ;  /* 0xffffffff181a7836 */ /* 0x000fca0000000000 */
[----:B------:R-:W-:Y:S01]  /*10c0*/  ISETP.GT.U32.AND P0, PT, R26, 0x7feffffe, PT ;  /* 0x7feffffe1a00780c */ /* 0x000fe20003f04070 */
[----:B------:R-:W-:-:S05]  /*10d0*/  VIADD R26, R25, 0xffffffff ;  /* 0xffffffff191a7836 */ /* 0x000fca0000000000 */
[----:B------:R-:W-:-:S13]  /*10e0*/  ISETP.GT.U32.OR P0, PT, R26, 0x7feffffe, P0 ;  /* 0x7feffffe1a00780c */ /* 0x000fda0000704470 */
[----:B------:R-:W-:Y:S05]  /*10f0*/  @P0 BRA `(.L_x_10) ;  /* 0x0000000000700947 */ /* 0x000fea0003800000 */
[----:B------:R-:W-:-:S04]  /*1100*/  LOP3.LUT R15, R11, 0x7ff00000, RZ, 0xc0, !PT ;  /* 0x7ff000000b0f7812 */ /* 0x000fc800078ec0ff */
[CC--:B------:R-:W-:Y:S02]  /*1110*/  VIADDMNMX R14, R4.reuse, -R15.reuse, 0xb9600000, !PT ;  /* 0xb9600000040e7446 */ /* 0x0c0fe4000780090f */
[----:B------:R-:W-:Y:S02]  /*1120*/  ISETP.GE.U32.AND P0, PT, R4, R15, PT ;  /* 0x0000000f0400720c */ /* 0x000fe40003f06070 */
[----:B------:R-:W-:Y:S02]  /*1130*/  VIMNMX R14, PT, PT, R14, 0x46a00000, PT ;  /* 0x46a000000e0e7848 */ /* 0x000fe40003fe0100 */
[----:B------:R-:W-:-:S05]  /*1140*/  SEL R5, R5, 0x63400000, !P0 ;  /* 0x6340000005057807 */ /* 0x000fca0004000000 */
[----:B------:R-:W-:Y:S02]  /*1150*/  IMAD.IADD R5, R14, 0x1, -R5 ;  /* 0x000000010e057824 */ /* 0x000fe400078e0a05 */
[----:B------:R-:W-:Y:S02]  /*1160*/  IMAD.MOV.U32 R14, RZ, RZ, RZ ;  /* 0x000000ffff0e7224 */ /* 0x000fe400078e00ff */
[----:B------:R-:W-:-:S06]  /*1170*/  VIADD R15, R5, 0x7fe00000 ;  /* 0x7fe00000050f7836 */ /* 0x000fcc0000000000 */
[----:B------:R-:W-:-:S10]  /*1180*/  DMUL R26, R6, R14 ;  /* 0x0000000e061a7228 */ /* 0x000fd40000000000 */
[----:B------:R-:W-:-:S13]  /*1190*/  FSETP.GTU.AND P0, PT, |R27|, 1.469367938527859385e-39, PT ;  /* 0x001000001b00780b */ /* 0x000fda0003f0c200 */
[----:B------:R-:W-:Y:S05]  /*11a0*/  @P0 BRA `(.L_x_11) ;  /* 0x0000000000980947 */ /* 0x000fea0003800000 */
[----:B------:R-:W-:Y:S01]  /*11b0*/  DFMA R8, R6, -R12, R8 ;  /* 0x8000000c0608722b */ /* 0x000fe20000000008 */
[----:B------:R-:W-:-:S09]  /*11c0*/  IMAD.MOV.U32 R14, RZ, RZ, RZ ;  /* 0x000000ffff0e7224 */ /* 0x000fd200078e00ff */
[C---:B------:R-:W-:Y:S02]  /*11d0*/  FSETP.NEU.AND P0, PT, R9.reuse, RZ, PT ;  /* 0x000000ff0900720b */ /* 0x040fe40003f0d000 */
[----:B------:R-:W-:-:S04]  /*11e0*/  LOP3.LUT R10, R9, 0x80000000, R11, 0x48, !PT ;  /* 0x80000000090a7812 */ /* 0x000fc800078e480b */
[----:B------:R-:W-:-:S07]  /*11f0*/  LOP3.LUT R15, R10, R15, RZ, 0xfc, !PT ;  /* 0x0000000f0a0f7212 */ /* 0x000fce00078efcff */
[----:B------:R-:W-:Y:S05]  /*1200*/  @!P0 BRA `(.L_x_11) ;  /* 0x0000000000808947 */ /* 0x000fea0003800000 */
[----:B------:R-:W-:Y:S01]  /*1210*/  IMAD.MOV R9, RZ, RZ, -R5 ;  /* 0x000000ffff097224 */ /* 0x000fe200078e0a05 */
[----:B------:R-:W-:Y:S01]  /*1220*/  IADD3 R5, PT, PT, -R5, -0x43300000, RZ ;  /* 0xbcd0000005057810 */ /* 0x000fe20007ffe1ff */
[----:B------:R-:W-:-:S06]  /*1230*/  IMAD.MOV.U32 R8, RZ, RZ, RZ ;  /* 0x000000ffff087224 */ /* 0x000fcc00078e00ff */
[----:B------:R-:W-:Y:S02]  /*1240*/  DFMA R8, R26, -R8, R6 ;  /* 0x800000081a08722b */ /* 0x000fe40000000006 */
[----:B------:R-:W-:-:S08]  /*1250*/  DMUL.RP R6, R6, R14 ;  /* 0x0000000e06067228 */ /* 0x000fd00000008000 */
[----:B------:R-:W-:Y:S02]  /*1260*/  FSETP.NEU.AND P0, PT, |R9|, R5, PT ;  /* 0x000000050900720b */ /* 0x000fe40003f0d200 */
[----:B------:R-:W-:Y:S02]  /*1270*/  LOP3.LUT R10, R7, R10, RZ, 0x3c, !PT ;  /* 0x0000000a070a7212 */ /* 0x000fe400078e3cff */
[----:B------:R-:W-:Y:S02]  /*1280*/  FSEL R4, R6, R26, !P0 ;  /* 0x0000001a06047208 */ /* 0x000fe40004000000 */
[----:B------:R-:W-:-:S03]  /*1290*/  FSEL R27, R10, R27, !P0 ;  /* 0x0000001b0a1b7208 */ /* 0x000fc60004000000 */
[----:B------:R-:W-:Y:S01]  /*12a0*/  IMAD.MOV.U32 R26, RZ, RZ, R4 ;  /* 0x000000ffff1a7224 */ /* 0x000fe200078e0004 */
[----:B------:R-:W-:Y:S06]  /*12b0*/  BRA `(.L_x_11) ;  /* 0x0000000000547947 */ /* 0x000fec0003800000 */
.L_x_10:
[----:B------:R-:W-:-:S14]  /*12c0*/  DSETP.NAN.AND P0, PT, R14, R14, PT ;  /* 0x0000000e0e00722a */ /* 0x000fdc0003f08000 */
[----:B------:R-:W-:Y:S05]  /*12d0*/  @P0 BRA `(.L_x_12) ;  /* 0x0000000000440947 */ /* 0x000fea0003800000 */
[----:B------:R-:W-:-:S14]  /*12e0*/  DSETP.NAN.AND P0, PT, R10, R10, PT ;  /* 0x0000000a0a00722a */ /* 0x000fdc0003f08000 */
[----:B------:R-:W-:Y:S05]  /*12f0*/  @P0 BRA `(.L_x_13) ;  /* 0x0000000000300947 */ /* 0x000fea0003800000 */
[----:B------:R-:W-:Y:S01]  /*1300*/  ISETP.NE.AND P0, PT, R24, R25, PT ;  /* 0x000000191800720c */ /* 0x000fe20003f05270 */
[----:B------:R-:W-:Y:S02]  /*1310*/  IMAD.MOV.U32 R26, RZ, RZ, 0x0 ;  /* 0x00000000ff1a7424 */ /* 0x000fe400078e00ff */
[----:B------:R-:W-:-:S10]  /*1320*/  IMAD.MOV.U32 R27, RZ, RZ, -0x80000 ;  /* 0xfff80000ff1b7424 */ /* 0x000fd400078e00ff */
[----:B------:R-:W-:Y:S05]  /*1330*/  @!P0 BRA `(.L_x_11) ;  /* 0x0000000000348947 */ /* 0x000fea0003800000 */
[----:B------:R-:W-:Y:S02]  /*1340*/  ISETP.NE.AND P0, PT, R24, 0x7ff00000, PT ;  /* 0x7ff000001800780c */ /* 0x000fe40003f05270 */
[----:B------:R-:W-:Y:S02]  /*1350*/  LOP3.LUT R27, R15, 0x80000000, R11, 0x48, !PT ;  /* 0x800000000f1b7812 */ /* 0x000fe400078e480b */
[----:B------:R-:W-:-:S13]  /*1360*/  ISETP.EQ.OR P0, PT, R25, RZ, !P0 ;  /* 0x000000ff1900720c */ /* 0x000fda0004702670 */
[----:B------:R-:W-:Y:S01]  /*1370*/  @P0 LOP3.LUT R4, R27, 0x7ff00000, RZ, 0xfc, !PT ;  /* 0x7ff000001b040812 */ /* 0x000fe200078efcff */
[----:B------:R-:W-:Y:S02]  /*1380*/  @!P0 IMAD.MOV.U32 R26, RZ, RZ, RZ ;  /* 0x000000ffff1a8224 */ /* 0x000fe400078e00ff */
[----:B------:R-:W-:Y:S02]  /*1390*/  @P0 IMAD.MOV.U32 R26, RZ, RZ, RZ ;  /* 0x000000ffff1a0224 */ /* 0x000fe400078e00ff */
[----:B------:R-:W-:Y:S01]  /*13a0*/  @P0 IMAD.MOV.U32 R27, RZ, RZ, R4 ;  /* 0x000000ffff1b0224 */ /* 0x000fe200078e0004 */
[----:B------:R-:W-:Y:S06]  /*13b0*/  BRA `(.L_x_11) ;  /* 0x0000000000147947 */ /* 0x000fec0003800000 */
.L_x_13:
[----:B------:R-:W-:Y:S01]  /*13c0*/  LOP3.LUT R27, R11, 0x80000, RZ, 0xfc, !PT ;  /* 0x000800000b1b7812 */ /* 0x000fe200078efcff */
[----:B------:R-:W-:Y:S01]  /*13d0*/  IMAD.MOV.U32 R26, RZ, RZ, R10 ;  /* 0x000000ffff1a7224 */ /* 0x000fe200078e000a */
[----:B------:R-:W-:Y:S06]  /*13e0*/  BRA `(.L_x_11) ;  /* 0x0000000000087947 */ /* 0x000fec0003800000 */
.L_x_12:
[----:B------:R-:W-:Y:S01]  /*13f0*/  LOP3.LUT R27, R15, 0x80000, RZ, 0xfc, !PT ;  /* 0x000800000f1b7812 */ /* 0x000fe200078efcff */
[----:B------:R-:W-:-:S07]  /*1400*/  IMAD.MOV.U32 R26, RZ, RZ, R14 ;  /* 0x000000ffff1a7224 */ /* 0x000fce00078e000e */
.L_x_11:
[----:B------:R-:W-:Y:S05]  /*1410*/  BSYNC.RECONVERGENT B1 ;  /* 0x0000000000017941 */ /* 0x000fea0003800200 */
.L_x_9:
[----:B------:R-:W-:Y:S02]  /*1420*/  IMAD.MOV.U32 R4, RZ, RZ, R2 ;  /* 0x000000ffff047224 */ /* 0x000fe400078e0002 */
[----:B------:R-:W-:-:S04]  /*1430*/  IMAD.MOV.U32 R5, RZ, RZ, 0x0 ;  /* 0x00000000ff057424 */ /* 0x000fc800078e00ff */
[----:B------:R-:W-:Y:S05]  /*1440*/  RET.REL.NODEC R4 `(_Z5azuisPd) ;  /* 0xffffffe804ec7950 */ /* 0x000fea0003c3ffff */
.L_x_14:
[----:B------:R-:W-:-:S00]  /*1450*/  BRA `(.L_x_14) ;  /* 0xfffffffc00fc7947 */ /* 0x000fc0000383ffff */
[----:B------:R-:W-:-:S00]  /*1460*/  NOP ;  /* 0x0000000000007918 */ /* 0x000fc00000000000 */
        /* <DEDUP_REMOVED lines=9> */
.L_x_30:


//--------------------- .text._Z9vermelhosPd      --------------------------
	.section	.text._Z9vermelhosPd,"ax",@progbits
	.align	128
        .global         _Z9vermelhosPd
        .type           _Z9vermelhosPd,@function
        .size           _Z9vermelhosPd,(.L_x_31 - _Z9vermelhosPd)
        .other          _Z9vermelhosPd,@"STO_CUDA_ENTRY STV_DEFAULT"
_Z9vermelhosPd:
.text._Z9vermelhosPd:
        /* <DEDUP_REMOVED lines=20> */
[----:B------:R-:W0:Y:S01]  /*0140*/  LDC.64 R6, c[0x0][0x380] ;  /* 0x0000e000ff067b82 */ /* 0x000e220000000a00 */
[----:B------:R-:W1:Y:S01]  /*0150*/  LDCU.64 UR6, c[0x0][0x358] ;  /* 0x00006b00ff0677ac */ /* 0x000e620008000a00 */
[----:B------:R-:W-:Y:S02]  /*0160*/  IMAD.IADD R0, R5, 0x1, R4 ;  /* 0x0000000105007824 */ /* 0x000fe400078e0204 */
[----:B------:R-:W-:-:S03]  /*0170*/  IMAD R3, R26, UR8, R25 ;  /* 0x000000081a037c24 */ /* 0x000fc6000f8e0219 */
[----:B------:R-:W-:Y:S01]  /*0180*/  LOP3.LUT P0, R8, R0, 0x1, RZ, 0xc0, !PT ;  /* 0x0000000100087812 */ /* 0x000fe2000780c0ff */
[----:B0-----:R-:W-:-:S12]  /*0190*/  IMAD.WIDE R6, R3, 0x8, R6 ;  /* 0x0000000803067825 */ /* 0x001fd800078e0206 */
[----:B-1----:R-:W2:Y:S01]  /*01a0*/  @P0 LDG.E.64 R2, desc[UR6][R6.64] ;  /* 0x0000000606020981 */ /* 0x002ea2000c1e1b00 */
[----:B------:R-:W0:Y:S01]  /*01b0*/  S2UR UR5, SR_CgaCtaId ;  /* 0x00000000000579c3 */ /* 0x000e220000008800 */
[----:B------:R-:W-:Y:S01]  /*01c0*/  UMOV UR4, 0x400 ;  /* 0x0000040000047882 */ /* 0x000fe20000000000 */
[----:B------:R-:W-:Y:S01]  /*01d0*/  IMAD R12, R5, 0x1f, R0 ;  /* 0x0000001f050c7824 */ /* 0x000fe200078e0200 */
[----:B------:R-:W-:Y:S01]  /*01e0*/  ISETP.NE.AND P1, PT, R8, RZ, PT ;  /* 0x000000ff0800720c */ /* 0x000fe20003f25270 */
[----:B0-----:R-:W-:-:S06]  /*01f0*/  ULEA UR4, UR5, UR4, 0x18 ;  /* 0x0000000405047291 */ /* 0x001fcc000f8ec0ff */
[----:B------:R-:W-:-:S05]  /*0200*/  LEA R12, R12, UR4, 0x3 ;  /* 0x000000040c0c7c11 */ /* 0x000fca000f8e18ff */
[----:B--2---:R0:W-:Y:S01]  /*0210*/  @P0 STS.64 [R12], R2 ;  /* 0x000000020c000388 */ /* 0x0041e20000000a00 */
[----:B------:R-:W-:Y:S06]  /*0220*/  BAR.SYNC.DEFER_BLOCKING 0x0 ;  /* 0x0000000000007b1d */ /* 0x000fec0000010000 */
[----:B------:R-:W-:Y:S05]  /*0230*/  @P1 EXIT ;  /* 0x000000000000194d */ /* 0x000fea0003800000 */
[----:B------:R-:W-:-:S05]  /*0240*/  VIADD R0, R4, 0xffffffff ;  /* 0xffffffff04007836 */ /* 0x000fca0000000000 */
[----:B------:R-:W-:-:S04]  /*0250*/  VIADDMNMX.U32 R0, R5, 0xffffffff, R0, !PT ;  /* 0xffffffff05007846 */ /* 0x000fc80007800000 */
[----:B------:R-:W-:-:S13]  /*0260*/  ISETP.GT.U32.AND P0, PT, R0, 0x1c, PT ;  /* 0x0000001c0000780c */ /* 0x000fda0003f04070 */
[----:B------:R-:W-:Y:S05]  /*0270*/  @P0 BRA `(.L_x_15) ;  /* 0x0000000400640947 */ /* 0x000fea0003800000 */
[----:B------:R1:W5:Y:S01]  /*0280*/  LDG.E.64 R8, desc[UR6][R6.64] ;  /* 0x0000000606087981 */ /* 0x000362000c1e1b00 */
[----:B------:R-:W2:Y:S01]  /*0290*/  LDCU UR8, c[0x3][0x1c] ;  /* 0x00c00380ff0877ac */ /* 0x000ea20008000800 */
[----:B0-----:R-:W0:Y:S01]  /*02a0*/  LDC.64 R2, c[0x3][0x18] ;  /* 0x00c00600ff027b82 */ /* 0x001e220000000a00 */
[----:B------:R-:W3:Y:S01]  /*02b0*/  I2F.F64.U32 R26, R26 ;  /* 0x0000001a001a7312 */ /* 0x000ee20000201800 */
[----:B------:R-:W-:Y:S01]  /*02c0*/  IMAD.MOV.U32 R4, RZ, RZ, 0x1 ;  /* 0x00000001ff047424 */ /* 0x000fe200078e00ff */
[----:B------:R-:W3:Y:S01]  /*02d0*/  LDCU.64 UR4, c[0x3][0x8] ;  /* 0x00c00100ff0477ac */ /* 0x000ee20008000a00 */
[----:B------:R-:W-:Y:S04]  /*02e0*/  BSSY.RECONVERGENT B0, `(.L_x_16) ;  /* 0x000001f000007945 */ /* 0x000fe80003800200 */
[----:B------:R-:W4:Y:S01]  /*02f0*/  LDC.64 R14, c[0x3][0x10] ;  /* 0x00c00400ff0e7b82 */ /* 0x000f220000000a00 */
[----:B------:R-:W4:Y:S08]  /*0300*/  I2F.F64.U32 R10, R25 ;  /* 0x00000019000a7312 */ /* 0x000f300000201800 */
[----:B--2---:R-:W0:Y:S01]  /*0310*/  MUFU.RCP64H R5, UR8 ;  /* 0x0000000800057d08 */ /* 0x004e220008001800 */
[----:B---3--:R-:W-:-:S08]  /*0320*/  DMUL R26, R26, UR4 ;  /* 0x000000041a1a7c28 */ /* 0x008fd00008000000 */
[----:B------:R-:W-:Y:S02]  /*0330*/  DADD R16, -R26, 1 ;  /* 0x3ff000001a107429 */ /* 0x000fe40000000100 */
[----:B----4-:R-:W-:Y:S02]  /*0340*/  DMUL R10, R10, R14 ;  /* 0x0000000e0a0a7228 */ /* 0x010fe40000000000 */
[----:B0-----:R-:W-:Y:S02]  /*0350*/  DFMA R18, R4, -R2, 1 ;  /* 0x3ff000000412742b */ /* 0x001fe40000000802 */
[----:B------:R-:W-:-:S06]  /*0360*/  DMUL R14, R26, 500 ;  /* 0x407f40001a0e7828 */ /* 0x000fcc0000000000 */
[----:B------:R-:W-:Y:S02]  /*0370*/  DFMA R18, R18, R18, R18 ;  /* 0x000000121212722b */ /* 0x000fe40000000012 */
[----:B------:R-:W-:Y:S02]  /*0380*/  DMUL R14, R14, R16 ;  /* 0x000000100e0e7228 */ /* 0x000fe40000000000 */
[----:B------:R-:W-:-:S04]  /*0390*/  DADD R16, -R10, 0.5 ;  /* 0x3fe000000a107429 */ /* 0x000fc80000000100 */
[----:B------:R-:W-:-:S04]  /*03a0*/  DFMA R18, R4, R18, R4 ;  /* 0x000000120412722b */ /* 0x000fc80000000004 */
[----:B------:R-:W-:-:S04]  /*03b0*/  DMUL R14, R14, R16 ;  /* 0x000000100e0e7228 */ /* 0x000fc80000000000 */
[----:B------:R-:W-:-:S04]  /*03c0*/  DFMA R4, R18, -R2, 1 ;  /* 0x3ff000001204742b */ /* 0x000fc80000000802 */
[----:B------:R-:W-:-:S04]  /*03d0*/  DMUL R14, R14, UR4 ;  /* 0x000000040e0e7c28 */ /* 0x000fc80008000000 */
[----:B------:R-:W-:-:S06]  /*03e0*/  DFMA R4, R18, R4, R18 ;  /* 0x000000041204722b */ /* 0x000fcc0000000012 */
[----:B------:R-:W-:Y:S02]  /*03f0*/  FSETP.GEU.AND P1, PT, |R15|, 6.5827683646048100446e-37, PT ;  /* 0x036000000f00780b */ /* 0x000fe40003f2e200 */
[----:B------:R-:W-:-:S08]  /*0400*/  DMUL R16, R14, R4 ;  /* 0x000000040e107228 */ /* 0x000fd00000000000 */
[----:B------:R-:W-:-:S08]  /*0410*/  DFMA R2, R16, -R2, R14 ;  /* 0x800000021002722b */ /* 0x000fd0000000000e */
[----:B------:R-:W-:-:S10]  /*0420*/  DFMA R2, R4, R2, R16 ;  /* 0x000000020402722b */ /* 0x000fd40000000010 */
[----:B------:R-:W-:-:S05]  /*0430*/  FFMA R0, RZ, UR8, R3 ;  /* 0x00000008ff007c23 */ /* 0x000fca0008000003 */
[----:B------:R-:W-:-:S13]  /*0440*/  FSETP.GT.AND P0, PT, |R0|, 1.469367938527859385e-39, PT ;  /* 0x001000000000780b */ /* 0x000fda0003f04200 */
[----:B-1----:R-:W-:Y:S05]  /*0450*/  @P0 BRA P1, `(.L_x_17) ;  /* 0x00000000001c0947 */ /* 0x002fea0000800000 */
[----:B------:R-:W0:Y:S01]  /*0460*/  LDCU.64 UR4, c[0x3][0x18] ;  /* 0x00c00300ff0477ac */ /* 0x000e220008000a00 */
[----:B------:R-:W-:Y:S01]  /*0470*/  MOV R0, 0x4b0 ;  /* 0x000004b000007802 */ /* 0x000fe20000000f00 */
[----:B0-----:R-:W-:Y:S02]  /*0480*/  IMAD.U32 R4, RZ, RZ, UR4 ;  /* 0x00000004ff047e24 */ /* 0x001fe4000f8e00ff */
[----:B------:R-:W-:-:S07]  /*0490*/  IMAD.U32 R5, RZ, RZ, UR5 ;  /* 0x00000005ff057e24 */ /* 0x000fce000f8e00ff */
[----:B-----5:R-:W-:Y:S05]  /*04a0*/  CALL.REL.NOINC `($__internal_1_$__cuda_sm20_div_rn_f64_full) ;  /* 0x0000000800607944 */ /* 0x020fea0003c00000 */
[----:B------:R-:W-:Y:S02]  /*04b0*/  IMAD.MOV.U32 R2, RZ, RZ, R4 ;  /* 0x000000ffff027224 */ /* 0x000fe400078e0004 */
[----:B------:R-:W-:-:S07]  /*04c0*/  IMAD.MOV.U32 R3, RZ, RZ, R5 ;  /* 0x000000ffff037224 */ /* 0x000fce00078e0005 */
.L_x_17:
[----:B------:R-:W-:Y:S05]  /*04d0*/  BSYNC.RECONVERGENT B0 ;  /* 0x0000000000007941 */ /* 0x000fea0003800200 */
.L_x_16:
        /* <DEDUP_REMOVED lines=8> */
[----:B------:R-:W-:Y:S02]  /*0560*/  DMUL R14, R14, R10 ;  /* 0x0000000a0e0e7228 */ /* 0x000fe40000000000 */
[----:B------:R-:W3:Y:S01]  /*0570*/  LDS.64 R10, [R12+-0x100] ;  /* 0xffff00000c0a7984 */ /* 0x000ee20000000a00 */
[----:B0-----:R-:W1:Y:S05]  /*0580*/  MUFU.RCP64H R17, UR8 ;  /* 0x0000000800117d08 */ /* 0x001e6a0008001800 */
[----:B------:R-:W-:Y:S01]  /*0590*/  DMUL R14, R14, R26 ;  /* 0x0000001a0e0e7228 */ /* 0x000fe20000000000 */
[----:B------:R-:W0:Y:S07]  /*05a0*/  LDC.64 R26, c[0x3][RZ] ;  /* 0x00c00000ff1a7b82 */ /* 0x000e2e0000000a00 */
[----:B--2---:R-:W-:Y:S01]  /*05b0*/  DMUL R14, R14, UR4 ;  /* 0x000000040e0e7c28 */ /* 0x004fe20008000000 */
[----:B------:R-:W2:Y:S01]  /*05c0*/  LDCU.64 UR4, c[0x3][0x30] ;  /* 0x00c00600ff0477ac */ /* 0x000ea20008000a00 */
[----:B-1----:R-:W-:-:S08]  /*05d0*/  DFMA R18, R16, -R4, 1 ;  /* 0x3ff000001012742b */ /* 0x002fd00000000804 */
[----:B------:R-:W-:Y:S01]  /*05e0*/  FSETP.GEU.AND P1, PT, |R15|, 6.5827683646048100446e-37, PT ;  /* 0x036000000f00780b */ /* 0x000fe20003f2e200 */
[----:B------:R-:W-:Y:S02]  /*05f0*/  DFMA R18, R18, R18, R18 ;  /* 0x000000121212722b */ /* 0x000fe40000000012 */
[----:B0-----:R-:W-:-:S06]  /*0600*/  DADD R26, -R26, 1 ;  /* 0x3ff000001a1a7429 */ /* 0x001fcc0000000100 */
[----:B------:R-:W-:-:S08]  /*0610*/  DFMA R18, R16, R18, R16 ;  /* 0x000000121012722b */ /* 0x000fd00000000010 */
[----:B------:R-:W-:-:S08]  /*0620*/  DFMA R16, R18, -R4, 1 ;  /* 0x3ff000001210742b */ /* 0x000fd00000000804 */
[----:B------:R-:W-:Y:S02]  /*0630*/  DFMA R20, R18, R16, R18 ;  /* 0x000000101214722b */ /* 0x000fe40000000012 */
[----:B------:R-:W0:Y:S01]  /*0640*/  LDS.64 R16, [R12+0x100] ;  /* 0x000100000c107984 */ /* 0x000e220000000a00 */
[C---:B--2---:R-:W-:Y:S02]  /*0650*/  DADD R18, R2.reuse, UR4 ;  /* 0x0000000402127e29 */ /* 0x044fe40008000000 */
[----:B------:R-:W-:-:S03]  /*0660*/  DADD R2, -R2, UR4 ;  /* 0x0000000402027e29 */ /* 0x000fc60008000100 */
[----:B------:R-:W-:-:S03]  /*0670*/  DMUL R22, R14, R20 ;  /* 0x000000140e167228 */ /* 0x000fc60000000000 */
[----:B---3--:R-:W-:-:S05]  /*0680*/  DFMA R10, R18, R10, RZ ;  /* 0x0000000a120a722b */ /* 0x008fca00000000ff */
[----:B------:R-:W-:-:S08]  /*0690*/  DFMA R4, R22, -R4, R14 ;  /* 0x800000041604722b */ /* 0x000fd0000000000e */
[----:B------:R-:W-:-:S10]  /*06a0*/  DFMA R4, R20, R4, R22 ;  /* 0x000000041404722b */ /* 0x000fd40000000016 */
[----:B------:R-:W-:-:S05]  /*06b0*/  FFMA R0, RZ, UR8, R5 ;  /* 0x00000008ff007c23 */ /* 0x000fca0008000005 */
[----:B------:R-:W-:Y:S01]  /*06c0*/  FSETP.GT.AND P0, PT, |R0|, 1.469367938527859385e-39, PT ;  /* 0x001000000000780b */ /* 0x000fe20003f04200 */
[----:B0-----:R-:W-:-:S12]  /*06d0*/  DFMA R10, R2, R16, R10 ;  /* 0x00000010020a722b */ /* 0x001fd8000000000a */
[----:B------:R-:W-:Y:S05]  /*06e0*/  @P0 BRA P1, `(.L_x_19) ;  /* 0x0000000000140947 */ /* 0x000fea0000800000 */
[----:B------:R-:W0:Y:S01]  /*06f0*/  LDCU.64 UR4, c[0x3][0x20] ;  /* 0x00c00400ff0477ac */ /* 0x000e220008000a00 */
[----:B------:R-:W-:Y:S01]  /*0700*/  MOV R0, 0x740 ;  /* 0x0000074000007802 */ /* 0x000fe20000000f00 */
[----:B0-----:R-:W-:Y:S02]  /*0710*/  IMAD.U32 R4, RZ, RZ, UR4 ;  /* 0x00000004ff047e24 */ /* 0x001fe4000f8e00ff */
[----:B------:R-:W-:-:S07]  /*0720*/  IMAD.U32 R5, RZ, RZ, UR5 ;  /* 0x00000005ff057e24 */ /* 0x000fce000f8e00ff */
[----:B-----5:R-:W-:Y:S05]  /*0730*/  CALL.REL.NOINC `($__internal_1_$__cuda_sm20_div_rn_f64_full) ;  /* 0x0000000400bc7944 */ /* 0x020fea0003c00000 */
.L_x_19:
[----:B------:R-:W-:Y:S05]  /*0740*/  BSYNC.RECONVERGENT B0 ;  /* 0x0000000000007941 */ /* 0x000fea0003800200 */
.L_x_18:
        /* <DEDUP_REMOVED lines=12> */
.L_x_15:
[----:B0-----:R-:W2:Y:S01]  /*0810*/  LDG.E.64 R12, desc[UR6][R6.64] ;  /* 0x00000006060c7981 */ /* 0x001ea2000c1e1b00 */
[----:B------:R-:W0:Y:S01]  /*0820*/  LDCU UR4, c[0x3][0x1c] ;  /* 0x00c00380ff0477ac */ /* 0x000e220008000800 */
[----:B------:R-:W1:Y:S01]  /*0830*/  LDC.64 R4, c[0x3][0x8] ;  /* 0x00c00200ff047b82 */ /* 0x000e620000000a00 */
[----:B------:R-:W1:Y:S01]  /*0840*/  I2F.F64.U32 R8, R26 ;  /* 0x0000001a00087312 */ /* 0x000e620000201800 */
[----:B------:R-:W-:Y:S01]  /*0850*/  IMAD.MOV.U32 R14, RZ, RZ, 0x1 ;  /* 0x00000001ff0e7424 */ /* 0x000fe200078e00ff */
[----:B------:R-:W-:Y:S05]  /*0860*/  BSSY.RECONVERGENT B0, `(.L_x_20) ;  /* 0x0000024000007945 */ /* 0x000fea0003800200 */
[----:B------:R-:W3:Y:S01]  /*0870*/  LDC.64 R2, c[0x3][0x18] ;  /* 0x00c00600ff027b82 */ /* 0x000ee20000000a00 */
[----:B------:R-:W4:Y:S07]  /*0880*/  I2F.F64.U32 R10, R25 ;  /* 0x00000019000a7312 */ /* 0x000f2e0000201800 */
[----:B------:R-:W4:Y:S01]  /*0890*/  LDC.64 R16, c[0x3][0x10] ;  /* 0x00c00400ff107b82 */ /* 0x000f220000000a00 */
[----:B0-----:R-:W3:Y:S01]  /*08a0*/  MUFU.RCP64H R15, UR4 ;  /* 0x00000004000f7d08 */ /* 0x001ee20008001800 */
[----:B-1----:R-:W-:-:S08]  /*08b0*/  DMUL R8, R8, R4 ;  /* 0x0000000408087228 */ /* 0x002fd00000000000 */
[----:B------:R-:W-:Y:S02]  /*08c0*/  DADD R18, -R8, 1 ;  /* 0x3ff0000008127429 */ /* 0x000fe40000000100 */
[----:B---3--:R-:W-:Y:S02]  /*08d0*/  DFMA R20, R14, -R2, 1 ;  /* 0x3ff000000e14742b */ /* 0x008fe40000000802 */
[----:B----4-:R-:W-:Y:S02]  /*08e0*/  DMUL R10, R10, R16 ;  /* 0x000000100a0a7228 */ /* 0x010fe40000000000 */
        /* <DEDUP_REMOVED lines=9> */
[----:B------:R-:W-:-:S08]  /*0980*/  DFMA R20, R18, R20, R18 ;  /* 0x000000141214722b */ /* 0x000fd00000000012 */
[----:B------:R-:W-:Y:S01]  /*0990*/  DMUL R4, R14, R20 ;  /* 0x000000140e047228 */ /* 0x000fe20000000000 */
[----:B------:R-:W-:Y:S01]  /*09a0*/  FSETP.GEU.AND P1, PT, |R15|, 6.5827683646048100446e-37, PT ;  /* 0x036000000f00780b */ /* 0x000fe20003f2e200 */
[----:B0-----:R-:W-:-:S06]  /*09b0*/  DADD R16, -R16, 1 ;  /* 0x3ff0000010107429 */ /* 0x001fcc0000000100 */
[----:B------:R-:W-:-:S08]  /*09c0*/  DFMA R2, R4, -R2, R14 ;  /* 0x800000020402722b */ /* 0x000fd0000000000e */
[----:B------:R-:W-:-:S10]  /*09d0*/  DFMA R2, R20, R2, R4 ;  /* 0x000000021402722b */ /* 0x000fd40000000004 */
[----:B------:R-:W-:-:S05]  /*09e0*/  FFMA R0, RZ, UR4, R3 ;  /* 0x00000004ff007c23 */ /* 0x000fca0008000003 */
[----:B------:R-:W-:Y:S01]  /*09f0*/  FSETP.GT.AND P0, PT, |R0|, 1.469367938527859385e-39, PT ;  /* 0x001000000000780b */ /* 0x000fe20003f04200 */
[----:B--2---:R-:W-:-:S07]  /*0a00*/  DMUL R12, R16, R12 ;  /* 0x0000000c100c7228 */ /* 0x004fce0000000000 */
[----:B------:R0:W-:Y:S05]  /*0a10*/  STG.E.64 desc[UR6][R6.64], R12 ;  /* 0x0000000c06007986 */ /* 0x0001ea000c101b06 */
[----:B------:R-:W-:Y:S05]  /*0a20*/  @P0 BRA P1, `(.L_x_21) ;  /* 0x00000000001c0947 */ /* 0x000fea0000800000 */
[----:B------:R-:W1:Y:S01]  /*0a30*/  LDCU.64 UR4, c[0x3][0x18] ;  /* 0x00c00300ff0477ac */ /* 0x000e620008000a00 */
[----:B------:R-:W-:Y:S01]  /*0a40*/  MOV R0, 0xa80 ;  /* 0x00000a8000007802 */ /* 0x000fe20000000f00 */
[----:B-1----:R-:W-:Y:S02]  /*0a50*/  IMAD.U32 R4, RZ, RZ, UR4 ;  /* 0x00000004ff047e24 */ /* 0x002fe4000f8e00ff */
[----:B------:R-:W-:-:S07]  /*0a60*/  IMAD.U32 R5, RZ, RZ, UR5 ;  /* 0x00000005ff057e24 */ /* 0x000fce000f8e00ff */
[----:B0-----:R-:W-:Y:S05]  /*0a70*/  CALL.REL.NOINC `($__internal_1_$__cuda_sm20_div_rn_f64_full) ;  /* 0x0000000000ec7944 */ /* 0x001fea0003c00000 */
[----:B------:R-:W-:Y:S02]  /*0a80*/  IMAD.MOV.U32 R2, RZ, RZ, R4 ;  /* 0x000000ffff027224 */ /* 0x000fe400078e0004 */
[----:B------:R-:W-:-:S07]  /*0a90*/  IMAD.MOV.U32 R3, RZ, RZ, R5 ;  /* 0x000000ffff037224 */ /* 0x000fce00078e0005 */
.L_x_21:
[----:B------:R-:W-:Y:S05]  /*0aa0*/  BSYNC.RECONVERGENT B0 ;  /* 0x0000000000007941 */ /* 0x000fea0003800200 */
.L_x_20:
[----:B------:R-:W1:Y:S01]  /*0ab0*/  LDC R15, c[0x3][0x2c] ;  /* 0x00c00b00ff0f7b82 */ /* 0x000e620000000800 */
[----:B------:R-:W-:Y:S01]  /*0ac0*/  VIADD R26, R26, 0xffffffff ;  /* 0xffffffff1a1a7836 */ /* 0x000fe20000000000 */
[----:B------:R-:W2:Y:S06]  /*0ad0*/  LDCU UR8, c[0x3][0x24] ;  /* 0x00c00480ff0877ac */ /* 0x000eac0008000800 */
[----:B------:R-:W3:Y:S08]  /*0ae0*/  LDC.64 R16, c[0x0][0x380] ;  /* 0x0000e000ff107b82 */ /* 0x000ef00000000a00 */
[----:B------:R-:W4:Y:S01]  /*0af0*/  LDC.64 R4, c[0x3][0x20] ;  /* 0x00c00800ff047b82 */ /* 0x000f220000000a00 */
[----:B------:R-:W-:Y:S01]  /*0b00*/  IMAD.MOV.U32 R20, RZ, RZ, 0x1 ;  /* 0x00000001ff147424 */ /* 0x000fe200078e00ff */
[----:B------:R-:W-:Y:S01]  /*0b10*/  DMUL R18, R10, 500 ;  /* 0x407f40000a127828 */ /* 0x000fe20000000000 */
[----:B------:R-:W5:Y:S01]  /*0b20*/  LDCU.64 UR4, c[0x3][0x10] ;  /* 0x00c00200ff0477ac */ /* 0x000f620008000a00 */
[----:B-1----:R-:W-:-:S04]  /*0b30*/  IMAD R25, R26, R15, R25 ;  /* 0x0000000f1a197224 */ /* 0x002fc800078e0219 */
[----:B---3--:R-:W-:-:S04]  /*0b40*/  IMAD.WIDE R16, R25, 0x8, R16 ;  /* 0x0000000819107825 */ /* 0x008fc800078e0210 */
[----:B------:R-:W-:Y:S02]  /*0b50*/  IMAD.WIDE R14, R15, 0x8, R6 ;  /* 0x000000080f0e7825 */ /* 0x000fe400078e0206 */
[----:B------:R-:W3:Y:S04]  /*0b60*/  LDG.E.64 R16, desc[UR6][R16.64] ;  /* 0x0000000610107981 */ /* 0x000ee8000c1e1b00 */
[----:B------:R-:W3:Y:S01]  /*0b70*/  LDG.E.64 R14, desc[UR6][R14.64] ;  /* 0x000000060e0e7981 */ /* 0x000ee2000c1e1b00 */
[----:B--2---:R-:W4:Y:S01]  /*0b80*/  MUFU.RCP64H R21, UR8 ;  /* 0x0000000800157d08 */ /* 0x004f220008001800 */
[----:B------:R-:W-:Y:S01]  /*0b90*/  DADD R10, R10, -1 ;  /* 0xbff000000a0a7429 */ /* 0x000fe20000000000 */
[----:B------:R-:W-:Y:S01]  /*0ba0*/  BSSY.RECONVERGENT B0, `(.L_x_22) ;  /* 0x000001d000007945 */ /* 0x000fe20003800200 */
[----:B------:R-:W-:-:S06]  /*0bb0*/  DADD R8, R8, -0.5 ;  /* 0xbfe0000008087429 */ /* 0x000fcc0000000000 */
[----:B------:R-:W-:Y:S02]  /*0bc0*/  DMUL R10, R18, R10 ;  /* 0x0000000a120a7228 */ /* 0x000fe40000000000 */
[----:B----4-:R-:W-:-:S06]  /*0bd0*/  DFMA R22, R20, -R4, 1 ;  /* 0x3ff000001416742b */ /* 0x010fcc0000000804 */
[----:B------:R-:W-:Y:S02]  /*0be0*/  DMUL R10, R10, R8 ;  /* 0x000000080a0a7228 */ /* 0x000fe40000000000 */
[----:B------:R-:W-:-:S06]  /*0bf0*/  DFMA R22, R22, R22, R22 ;  /* 0x000000161616722b */ /* 0x000fcc0000000016 */
[----:B-----5:R-:W-:Y:S01]  /*0c00*/  DMUL R10, R10, UR4 ;  /* 0x000000040a0a7c28 */ /* 0x020fe20008000000 */
[----:B------:R-:W1:Y:S01]  /*0c10*/  LDCU.64 UR4, c[0x3][0x30] ;  /* 0x00c00600ff0477ac */ /* 0x000e620008000a00 */
[----:B------:R-:W-:-:S08]  /*0c20*/  DFMA R22, R20, R22, R20 ;  /* 0x000000161416722b */ /* 0x000fd00000000014 */
[----:B------:R-:W-:Y:S01]  /*0c30*/  FSETP.GEU.AND P1, PT, |R11|, 6.5827683646048100446e-37, PT ;  /* 0x036000000b00780b */ /* 0x000fe20003f2e200 */
[----:B------:R-:W-:-:S08]  /*0c40*/  DFMA R18, R22, -R4, 1 ;  /* 0x3ff000001612742b */ /* 0x000fd00000000804 */
[----:B------:R-:W-:-:S08]  /*0c50*/  DFMA R18, R22, R18, R22 ;  /* 0x000000121612722b */ /* 0x000fd00000000016 */
[----:B------:R-:W-:-:S08]  /*0c60*/  DMUL R8, R10, R18 ;  /* 0x000000120a087228 */ /* 0x000fd00000000000 */
[----:B------:R-:W-:-:S08]  /*0c70*/  DFMA R4, R8, -R4, R10 ;  /* 0x800000040804722b */ /* 0x000fd0000000000a */
[----:B------:R-:W-:Y:S02]  /*0c80*/  DFMA R4, R18, R4, R8 ;  /* 0x000000041204722b */ /* 0x000fe40000000008 */
[C---:B-1----:R-:W-:Y:S02]  /*0c90*/  DADD R8, R2.reuse, UR4 ;  /* 0x0000000402087e29 */ /* 0x042fe40008000000 */
[----:B------:R-:W-:-:S06]  /*0ca0*/  DADD R2, -R2, UR4 ;  /* 0x0000000402027e29 */ /* 0x000fcc0008000100 */
[----:B------:R-:W-:-:S05]  /*0cb0*/  FFMA R0, RZ, UR8, R5 ;  /* 0x00000008ff007c23 */ /* 0x000fca0008000005 */
[----:B------:R-:W-:Y:S01]  /*0cc0*/  FSETP.GT.AND P0, PT, |R0|, 1.469367938527859385e-39, PT ;  /* 0x001000000000780b */ /* 0x000fe20003f04200 */
[----:B---3--:R-:W-:-:S08]  /*0cd0*/  DFMA R8, R8, R16, RZ ;  /* 0x000000100808722b */ /* 0x008fd000000000ff */
[----:B------:R-:W-:-:S04]  /*0ce0*/  DFMA R8, R2, R14, R8 ;  /* 0x0000000e0208722b */ /* 0x000fc80000000008 */
[----:B------:R-:W-:Y:S07]  /*0cf0*/  @P0 BRA P1, `(.L_x_23) ;  /* 0x00000000001c0947 */ /* 0x000fee0000800000 */
[----:B------:R-:W1:Y:S01]  /*0d00*/  LDCU.64 UR4, c[0x3][0x20] ;  /* 0x00c00400ff0477ac */ /* 0x000e620008000a00 */
[----:B------:R-:W-:Y:S01]  /*0d10*/  IMAD.MOV.U32 R14, RZ, RZ, R10 ;  /* 0x000000ffff0e7224 */ /* 0x000fe200078e000a */
[----:B------:R-:W-:Y:S01]  /*0d20*/  MOV R0, 0xd70 ;  /* 0x00000d7000007802 */ /* 0x000fe20000000f00 */
[----:B------:R-:W-:Y:S02]  /*0d30*/  IMAD.MOV.U32 R15, RZ, RZ, R11 ;  /* 0x000000ffff0f7224 */ /* 0x000fe400078e000b */
[----:B-1----:R-:W-:Y:S02]  /*0d40*/  IMAD.U32 R4, RZ, RZ, UR4 ;  /* 0x00000004ff047e24 */ /* 0x002fe4000f8e00ff */
[----:B------:R-:W-:-:S07]  /*0d50*/  IMAD.U32 R5, RZ, RZ, UR5 ;  /* 0x00000005ff057e24 */ /* 0x000fce000f8e00ff */
[----:B0-----:R-:W-:Y:S05]  /*0d60*/  CALL.REL.NOINC `($__internal_1_$__cuda_sm20_div_rn_f64_full) ;  /* 0x0000000000307944 */ /* 0x001fea0003c00000 */
.L_x_23:
[----:B------:R-:W-:Y:S05]  /*0d70*/  BSYNC.RECONVERGENT B0 ;  /* 0x0000000000007941 */ /* 0x000fea0003800200 */
.L_x_22:
        /* <DEDUP_REMOVED lines=11> */
        .weak           $__internal_1_$__cuda_sm20_div_rn_f64_full
        .type           $__internal_1_$__cuda_sm20_div_rn_f64_full,@function
        .size           $__internal_1_$__cuda_sm20_div_rn_f64_full,(.L_x_31 - $__internal_1_$__cuda_sm20_div_rn_f64_full)
$__internal_1_$__cuda_sm20_div_rn_f64_full:
[----:B------:R-:W-:Y:S01]  /*0e30*/  FSETP.GEU.AND P2, PT, |R15|, 1.469367938527859385e-39, PT ;  /* 0x001000000f00780b */ /* 0x000fe20003f4e200 */
[----:B------:R-:W-:Y:S01]  /*0e40*/  IMAD.MOV.U32 R19, RZ, RZ, R5 ;  /* 0x000000ffff137224 */ /* 0x000fe200078e0005 */
[C---:B------:R-:W-:Y:S01]  /*0e50*/  FSETP.GEU.AND P0, PT, |R5|.reuse, 1.469367938527859385e-39, PT ;  /* 0x001000000500780b */ /* 0x040fe20003f0e200 */
[--C-:B------:R-:W-:Y:S01]  /*0e60*/  IMAD.MOV.U32 R18, RZ, RZ, R4.reuse ;  /* 0x000000ffff127224 */ /* 0x100fe200078e0004 */
[----:B------:R-:W-:Y:S01]  /*0e70*/  LOP3.LUT R16, R5, 0x800fffff, RZ, 0xc0, !PT ;  /* 0x800fffff05107812 */ /* 0x000fe200078ec0ff */
[----:B------:R-:W-:Y:S01]  /*0e80*/  IMAD.MOV.U32 R22, RZ, RZ, 0x1 ;  /* 0x00000001ff167424 */ /* 0x000fe200078e00ff */
[----:B------:R-:W-:Y:S01]  /*0e90*/  LOP3.LUT R2, R15, 0x7ff00000, RZ, 0xc0, !PT ;  /* 0x7ff000000f027812 */ /* 0x000fe200078ec0ff */
[----:B------:R-:W-:Y:S01]  /*0ea0*/  BSSY.RECONVERGENT B1, `(.L_x_24) ;  /* 0x0000052000017945 */ /* 0x000fe20003800200 */
[----:B------:R-:W-:Y:S01]  /*0eb0*/  LOP3.LUT R17, R16, 0x3ff00000, RZ, 0xfc, !PT ;  /* 0x3ff0000010117812 */ /* 0x000fe200078efcff */
[----:B------:R-:W-:Y:S01]  /*0ec0*/  IMAD.MOV.U32 R16, RZ, RZ, R4 ;  /* 0x000000ffff107224 */ /* 0x000fe200078e0004 */
[----:B------:R-:W-:-:S03]  /*0ed0*/  LOP3.LUT R5, R5, 0x7ff00000, RZ, 0xc0, !PT ;  /* 0x7ff0000005057812 */ /* 0x000fc600078ec0ff */
[----:B------:R-:W-:Y:S01]  /*0ee0*/  @!P2 LOP3.LUT R3, R19, 0x7ff00000, RZ, 0xc0, !PT ;  /* 0x7ff000001303a812 */ /* 0x000fe200078ec0ff */
[----:B------:R-:W-:Y:S01]  /*0ef0*/  @!P2 IMAD.MOV.U32 R28, RZ, RZ, RZ ;  /* 0x000000ffff1ca224 */ /* 0x000fe200078e00ff */
        /* <DEDUP_REMOVED lines=8> */
[----:B------:R-:W-:Y:S01]  /*0f80*/  LOP3.LUT R21, R20, 0x800fffff, R15, 0xf8, !PT ;  /* 0x800fffff14157812 */ /* 0x000fe200078ef80f */
[----:B------:R-:W-:Y:S01]  /*0f90*/  IMAD.MOV.U32 R20, RZ, RZ, R14 ;  /* 0x000000ffff147224 */ /* 0x000fe200078e000e */
[----:B------:R-:W-:Y:S01]  /*0fa0*/  @!P2 LOP3.LUT R29, R4, 0x100000, RZ, 0xfc, !PT ;  /* 0x00100000041da812 */ /* 0x000fe200078efcff */
[----:B------:R-:W-:Y:S01]  /*0fb0*/  IMAD.MOV.U32 R4, RZ, RZ, R2 ;  /* 0x000000ffff047224 */ /* 0x000fe200078e0002 */
[----:B------:R-:W-:-:S04]  /*0fc0*/  @!P0 LOP3.LUT R5, R17, 0x7ff00000, RZ, 0xc0, !PT ;  /* 0x7ff0000011058812 */ /* 0x000fc800078ec0ff */
[----:B------:R-:W-:Y:S02]  /*0fd0*/  @!P2 DFMA R20, R20, 2, -R28 ;  /* 0x400000001414a82b */ /* 0x000fe4000000081c */
[----:B0-----:R-:W-:-:S08]  /*0fe0*/  DFMA R28, R22, -R16, 1 ;  /* 0x3ff00000161c742b */ /* 0x001fd00000000810 */
[----:B------:R-:W-:Y:S01]  /*0ff0*/  DFMA R28, R28, R28, R28 ;  /* 0x0000001c1c1c722b */ /* 0x000fe2000000001c */
[----:B------:R-:W-:-:S05]  /*1000*/  @!P2 LOP3.LUT R4, R21, 0x7ff00000, RZ, 0xc0, !PT ;  /* 0x7ff000001504a812 */ /* 0x000fca00078ec0ff */
[----:B------:R-:W-:Y:S02]  /*1010*/  VIADD R24, R4, 0xffffffff ;  /* 0xffffffff04187836 */ /* 0x000fe40000000000 */
[----:B------:R-:W-:-:S03]  /*1020*/  DFMA R22, R22, R28, R22 ;  /* 0x0000001c1616722b */ /* 0x000fc60000000016 */
[----:B------:R-:W-:Y:S01]  /*1030*/  ISETP.GT.U32.AND P0, PT, R24, 0x7feffffe, PT ;  /* 0x7feffffe1800780c */ /* 0x000fe20003f04070 */
[----:B------:R-:W-:-:S04]  /*1040*/  VIADD R24, R5, 0xffffffff ;  /* 0xffffffff05187836 */ /* 0x000fc80000000000 */
[----:B------:R-:W-:Y:S01]  /*1050*/  DFMA R30, R22, -R16, 1 ;  /* 0x3ff00000161e742b */ /* 0x000fe20000000810 */
[----:B------:R-:W-:-:S07]  /*1060*/  ISETP.GT.U32.OR P0, PT, R24, 0x7feffffe, P0 ;  /* 0x7feffffe1800780c */ /* 0x000fce0000704470 */
[----:B------:R-:W-:-:S08]  /*1070*/  DFMA R30, R22, R30, R22 ;  /* 0x0000001e161e722b */ /* 0x000fd00000000016 */
[----:B------:R-:W-:-:S08]  /*1080*/  DMUL R28, R30, R20 ;  /* 0x000000141e1c7228 */ /* 0x000fd00000000000 */
[----:B------:R-:W-:-:S08]  /*1090*/  DFMA R22, R28, -R16, R20 ;  /* 0x800000101c16722b */ /* 0x000fd00000000014 */
[----:B------:R-:W-:Y:S01]  /*10a0*/  DFMA R22, R30, R22, R28 ;  /* 0x000000161e16722b */ /* 0x000fe2000000001c */
[----:B------:R-:W-:Y:S10]  /*10b0*/  @P0 BRA `(.L_x_25) ;  /* 0x00000000006c0947 */ /* 0x000ff40003800000 */
[----:B------:R-:W-:-:S04]  /*10c0*/  LOP3.LUT R4, R19, 0x7ff00000, RZ, 0xc0, !PT ;  /* 0x7ff0000013047812 */ /* 0x000fc800078ec0ff */
[CC--:B------:R-:W-:Y:S02]  /*10d0*/  VIADDMNMX R5, R2.reuse, -R4.reuse, 0xb9600000, !PT ;  /* 0xb960000002057446 */ /* 0x0c0fe40007800904 */
[----:B------:R-:W-:Y:S01]  /*10e0*/  ISETP.GE.U32.AND P0, PT, R2, R4, PT ;  /* 0x000000040200720c */ /* 0x000fe20003f06070 */
[----:B------:R-:W-:Y:S01]  /*10f0*/  IMAD.MOV.U32 R4, RZ, RZ, RZ ;  /* 0x000000ffff047224 */ /* 0x000fe200078e00ff */
[----:B------:R-:W-:Y:S02]  /*1100*/  VIMNMX R5, PT, PT, R5, 0x46a00000, PT ;  /* 0x46a0000005057848 */ /* 0x000fe40003fe0100 */
[----:B------:R-:W-:-:S05]  /*1110*/  SEL R3, R3, 0x63400000, !P0 ;  /* 0x6340000003037807 */ /* 0x000fca0004000000 */
[----:B------:R-:W-:-:S04]  /*1120*/  IMAD.IADD R3, R5, 0x1, -R3 ;  /* 0x0000000105037824 */ /* 0x000fc800078e0a03 */
        /* <DEDUP_REMOVED lines=18> */
[----:B------:R-:W-:Y:S01]  /*1250*/  FSEL R29, R3, R29, !P0 ;  /* 0x0000001d031d7208 */ /* 0x000fe20004000000 */
[----:B------:R-:W-:Y:S06]  /*1260*/  BRA `(.L_x_26) ;  /* 0x0000000000547947 */ /* 0x000fec0003800000 */
.L_x_25:
        /* <DEDUP_REMOVED lines=16> */
.L_x_28:
[----:B------:R-:W-:Y:S01]  /*1370*/  LOP3.LUT R29, R19, 0x80000, RZ, 0xfc, !PT ;  /* 0x00080000131d7812 */ /* 0x000fe200078efcff */
[----:B------:R-:W-:Y:S01]  /*1380*/  IMAD.MOV.U32 R28, RZ, RZ, R18 ;  /* 0x000000ffff1c7224 */ /* 0x000fe200078e0012 */
[----:B------:R-:W-:Y:S06]  /*1390*/  BRA `(.L_x_26) ;  /* 0x0000000000087947 */ /* 0x000fec0003800000 */
.L_x_27:
[----:B------:R-:W-:Y:S01]  /*13a0*/  LOP3.LUT R29, R15, 0x80000, RZ, 0xfc, !PT ;  /* 0x000800000f1d7812 */ /* 0x000fe200078efcff */
[----:B------:R-:W-:-:S07]  /*13b0*/  IMAD.MOV.U32 R28, RZ, RZ, R14 ;  /* 0x000000ffff1c7224 */ /* 0x000fce00078e000e */
.L_x_26:
[----:B------:R-:W-:Y:S05]  /*13c0*/  BSYNC.RECONVERGENT B1 ;  /* 0x0000000000017941 */ /* 0x000fea0003800200 */
.L_x_24:
[----:B------:R-:W-:Y:S02]  /*13d0*/  IMAD.MOV.U32 R2, RZ, RZ, R0 ;  /* 0x000000ffff027224 */ /* 0x000fe400078e0000 */
[----:B------:R-:W-:Y:S02]  /*13e0*/  IMAD.MOV.U32 R3, RZ, RZ, 0x0 ;  /* 0x00000000ff037424 */ /* 0x000fe400078e00ff */
[----:B------:R-:W-:Y:S02]  /*13f0*/  IMAD.MOV.U32 R4, RZ, RZ, R28 ;  /* 0x000000ffff047224 */ /* 0x000fe400078e001c */
[----:B------:R-:W-:Y:S01]  /*1400*/  IMAD.MOV.U32 R5, RZ, RZ, R29 ;  /* 0x000000ffff057224 */ /* 0x000fe200078e001d */
[----:B------:R-:W-:Y:S06]  /*1410*/  RET.REL.NODEC R2 `(_Z9vermelhosPd) ;  /* 0xffffffe802f87950 */ /* 0x000fec0003c3ffff */
.L_x_29:
        /* <DEDUP_REMOVED lines=14> */
.L_x_31:


//--------------------- .nv.shared._Z5azuisPd     --------------------------
	.section	.nv.shared._Z5azuisPd,"aw",@nobits
	.sectionflags	@""
	.align	8
.nv.shared._Z5azuisPd:
	.zero		9216


//--------------------- .nv.shared.reserved.0     --------------------------
	.section	.nv.shared.reserved.0,"aw",@nobits
	.weak		__nv_reservedSMEM_offset_0_alias
	.size		__nv_reservedSMEM_offset_0_alias, 0, 64
	.other		__nv_reservedSMEM_offset_0_alias,@"STO_CUDA_RESERVED_SHARED STV_DEFAULT"
__nv_reservedSMEM_offset_0_alias:
	.zero		0
	.zero		64


//--------------------- .nv.shared._Z9vermelhosPd --------------------------
	.section	.nv.shared._Z9vermelhosPd,"aw",@nobits
	.sectionflags	@""
	.align	8
.nv.shared._Z9vermelhosPd:
	.zero		9216


//--------------------- .nv.constant0._Z5azuisPd  --------------------------
	.section	.nv.constant0._Z5azuisPd,"a",@progbits
	.sectionflags	@""
	.align	4
.nv.constant0._Z5azuisPd:
	.zero		904


//--------------------- .nv.constant0._Z9vermelhosPd --------------------------
	.section	.nv.constant0._Z9vermelhosPd,"a",@progbits
	.sectionflags	@""
	.align	4
.nv.constant0._Z9vermelhosPd:
	.zero		904


//--------------------- SYMBOLS --------------------------

	.type		.nv.reservedSmem.offset0,@object
	.size		.nv.reservedSmem.offset0,0x4
	.type		.nv.reservedSmem.cap,@object
	.size		.nv.reservedSmem.cap,0x4
